//
// Generated by NVIDIA NVVM Compiler
//
// Compiler Build ID: CL-36424714
// Cuda compilation tools, release 13.0, V13.0.88
// Based on NVVM 20.0.0
//

.version 9.0
.target sm_100
.address_size 64

	// .globl	_Z15calculate_forcePfS_S_S_S_S_S_if

.visible .entry _Z15calculate_forcePfS_S_S_S_S_S_if(
	.param .u64 .ptr .align 1 _Z15calculate_forcePfS_S_S_S_S_S_if_param_0,
	.param .u64 .ptr .align 1 _Z15calculate_forcePfS_S_S_S_S_S_if_param_1,
	.param .u64 .ptr .align 1 _Z15calculate_forcePfS_S_S_S_S_S_if_param_2,
	.param .u64 .ptr .align 1 _Z15calculate_forcePfS_S_S_S_S_S_if_param_3,
	.param .u64 .ptr .align 1 _Z15calculate_forcePfS_S_S_S_S_S_if_param_4,
	.param .u64 .ptr .align 1 _Z15calculate_forcePfS_S_S_S_S_S_if_param_5,
	.param .u64 .ptr .align 1 _Z15calculate_forcePfS_S_S_S_S_S_if_param_6,
	.param .u32 _Z15calculate_forcePfS_S_S_S_S_S_if_param_7,
	.param .f32 _Z15calculate_forcePfS_S_S_S_S_S_if_param_8
)
{
	.reg .pred 	%p<16>;
	.reg .b32 	%r<28>;
	.reg .b32 	%f<137>;
	.reg .b64 	%rd<50>;
	.reg .b64 	%fd<43>;

	ld.param.u64 	%rd20, [_Z15calculate_forcePfS_S_S_S_S_S_if_param_0];
	ld.param.u64 	%rd21, [_Z15calculate_forcePfS_S_S_S_S_S_if_param_1];
	ld.param.u64 	%rd22, [_Z15calculate_forcePfS_S_S_S_S_S_if_param_2];
	ld.param.u64 	%rd23, [_Z15calculate_forcePfS_S_S_S_S_S_if_param_3];
	ld.param.u64 	%rd24, [_Z15calculate_forcePfS_S_S_S_S_S_if_param_4];
	ld.param.u32 	%r12, [_Z15calculate_forcePfS_S_S_S_S_S_if_param_7];
	ld.param.f32 	%f1, [_Z15calculate_forcePfS_S_S_S_S_S_if_param_8];
	cvta.to.global.u64 	%rd1, %rd22;
	cvta.to.global.u64 	%rd2, %rd24;
	cvta.to.global.u64 	%rd3, %rd23;
	cvta.to.global.u64 	%rd25, %rd21;
	cvta.to.global.u64 	%rd26, %rd20;
	mov.u32 	%r13, %ntid.x;
	mov.u32 	%r14, %ctaid.x;
	mov.u32 	%r15, %tid.x;
	mad.lo.s32 	%r1, %r13, %r14, %r15;
	mul.wide.s32 	%rd27, %r1, 4;
	add.s64 	%rd4, %rd26, %rd27;
	mov.b32 	%r16, 0;
	st.global.u32 	[%rd4], %r16;
	add.s64 	%rd5, %rd25, %rd27;
	st.global.u32 	[%rd5], %r16;
	setp.lt.s32 	%p1, %r12, 1;
	add.s64 	%rd6, %rd3, %rd27;
	add.s64 	%rd7, %rd2, %rd27;
	add.s64 	%rd8, %rd1, %rd27;
	@%p1 bra 	$L__BB0_21;
	and.b32  	%r2, %r12, 3;
	setp.lt.u32 	%p2, %r12, 4;
	mov.b32 	%r27, 0;
	@%p2 bra 	$L__BB0_12;
	and.b32  	%r27, %r12, 2147483644;
	neg.s32 	%r24, %r1;
	add.s64 	%rd49, %rd2, 8;
	add.s64 	%rd48, %rd1, 8;
	add.s64 	%rd47, %rd3, 8;
	mov.b32 	%r25, 0;
$L__BB0_3:
	.pragma "nounroll";
	setp.eq.s32 	%p3, %r24, 0;
	@%p3 bra 	$L__BB0_5;
	ld.global.f32 	%f2, [%rd47+-8];
	ld.global.f32 	%f3, [%rd6];
	sub.f32 	%f4, %f2, %f3;
	ld.global.f32 	%f5, [%rd49+-8];
	ld.global.f32 	%f6, [%rd7];
	sub.f32 	%f7, %f5, %f6;
	mul.f32 	%f8, %f7, %f7;
	fma.rn.f32 	%f9, %f4, %f4, %f8;
	sqrt.rn.f32 	%f10, %f9;
	ld.global.f32 	%f11, [%rd8];
	cvt.f64.f32 	%fd1, %f11;
	mul.f64 	%fd2, %fd1, 0d3DD25598616DD9F1;
	ld.global.f32 	%f12, [%rd48+-8];
	cvt.f64.f32 	%fd3, %f12;
	mul.f64 	%fd4, %fd2, %fd3;
	mul.f32 	%f13, %f10, %f9;
	cvt.f64.f32 	%fd5, %f13;
	div.rn.f64 	%fd6, %fd4, %fd5;
	cvt.rn.f32.f64 	%f14, %fd6;
	ld.global.f32 	%f15, [%rd4];
	fma.rn.f32 	%f16, %f4, %f14, %f15;
	st.global.f32 	[%rd4], %f16;
	ld.global.f32 	%f17, [%rd5];
	fma.rn.f32 	%f18, %f7, %f14, %f17;
	st.global.f32 	[%rd5], %f18;
$L__BB0_5:
	add.s32 	%r19, %r25, 1;
	setp.eq.s32 	%p4, %r19, %r1;
	@%p4 bra 	$L__BB0_7;
	ld.global.f32 	%f19, [%rd47+-4];
	ld.global.f32 	%f20, [%rd6];
	sub.f32 	%f21, %f19, %f20;
	ld.global.f32 	%f22, [%rd49+-4];
	ld.global.f32 	%f23, [%rd7];
	sub.f32 	%f24, %f22, %f23;
	mul.f32 	%f25, %f24, %f24;
	fma.rn.f32 	%f26, %f21, %f21, %f25;
	sqrt.rn.f32 	%f27, %f26;
	ld.global.f32 	%f28, [%rd8];
	cvt.f64.f32 	%fd7, %f28;
	mul.f64 	%fd8, %fd7, 0d3DD25598616DD9F1;
	ld.global.f32 	%f29, [%rd48+-4];
	cvt.f64.f32 	%fd9, %f29;
	mul.f64 	%fd10, %fd8, %fd9;
	mul.f32 	%f30, %f27, %f26;
	cvt.f64.f32 	%fd11, %f30;
	div.rn.f64 	%fd12, %fd10, %fd11;
	cvt.rn.f32.f64 	%f31, %fd12;
	ld.global.f32 	%f32, [%rd4];
	fma.rn.f32 	%f33, %f21, %f31, %f32;
	st.global.f32 	[%rd4], %f33;
	ld.global.f32 	%f34, [%rd5];
	fma.rn.f32 	%f35, %f24, %f31, %f34;
	st.global.f32 	[%rd5], %f35;
$L__BB0_7:
	add.s32 	%r20, %r25, 2;
	setp.eq.s32 	%p5, %r20, %r1;
	@%p5 bra 	$L__BB0_9;
	ld.global.f32 	%f36, [%rd47];
	ld.global.f32 	%f37, [%rd6];
	sub.f32 	%f38, %f36, %f37;
	ld.global.f32 	%f39, [%rd49];
	ld.global.f32 	%f40, [%rd7];
	sub.f32 	%f41, %f39, %f40;
	mul.f32 	%f42, %f41, %f41;
	fma.rn.f32 	%f43, %f38, %f38, %f42;
	sqrt.rn.f32 	%f44, %f43;
	ld.global.f32 	%f45, [%rd8];
	cvt.f64.f32 	%fd13, %f45;
	mul.f64 	%fd14, %fd13, 0d3DD25598616DD9F1;
	ld.global.f32 	%f46, [%rd48];
	cvt.f64.f32 	%fd15, %f46;
	mul.f64 	%fd16, %fd14, %fd15;
	mul.f32 	%f47, %f44, %f43;
	cvt.f64.f32 	%fd17, %f47;
	div.rn.f64 	%fd18, %fd16, %fd17;
	cvt.rn.f32.f64 	%f48, %fd18;
	ld.global.f32 	%f49, [%rd4];
	fma.rn.f32 	%f50, %f38, %f48, %f49;
	st.global.f32 	[%rd4], %f50;
	ld.global.f32 	%f51, [%rd5];
	fma.rn.f32 	%f52, %f41, %f48, %f51;
	st.global.f32 	[%rd5], %f52;
$L__BB0_9:
	add.s32 	%r21, %r25, 3;
	setp.eq.s32 	%p6, %r21, %r1;
	@%p6 bra 	$L__BB0_11;
	ld.global.f32 	%f53, [%rd47+4];
	ld.global.f32 	%f54, [%rd6];
	sub.f32 	%f55, %f53, %f54;
	ld.global.f32 	%f56, [%rd49+4];
	ld.global.f32 	%f57, [%rd7];
	sub.f32 	%f58, %f56, %f57;
	mul.f32 	%f59, %f58, %f58;
	fma.rn.f32 	%f60, %f55, %f55, %f59;
	sqrt.rn.f32 	%f61, %f60;
	ld.global.f32 	%f62, [%rd8];
	cvt.f64.f32 	%fd19, %f62;
	mul.f64 	%fd20, %fd19, 0d3DD25598616DD9F1;
	ld.global.f32 	%f63, [%rd48+4];
	cvt.f64.f32 	%fd21, %f63;
	mul.f64 	%fd22, %fd20, %fd21;
	mul.f32 	%f64, %f61, %f60;
	cvt.f64.f32 	%fd23, %f64;
	div.rn.f64 	%fd24, %fd22, %fd23;
	cvt.rn.f32.f64 	%f65, %fd24;
	ld.global.f32 	%f66, [%rd4];
	fma.rn.f32 	%f67, %f55, %f65, %f66;
	st.global.f32 	[%rd4], %f67;
	ld.global.f32 	%f68, [%rd5];
	fma.rn.f32 	%f69, %f58, %f65, %f68;
	st.global.f32 	[%rd5], %f69;
$L__BB0_11:
	add.s32 	%r25, %r25, 4;
	add.s32 	%r24, %r24, 4;
	add.s64 	%rd49, %rd49, 16;
	add.s64 	%rd48, %rd48, 16;
	add.s64 	%rd47, %rd47, 16;
	setp.ne.s32 	%p7, %r25, %r27;
	@%p7 bra 	$L__BB0_3;
$L__BB0_12:
	setp.eq.s32 	%p8, %r2, 0;
	@%p8 bra 	$L__BB0_21;
	setp.eq.s32 	%p9, %r2, 1;
	@%p9 bra 	$L__BB0_19;
	setp.eq.s32 	%p10, %r27, %r1;
	@%p10 bra 	$L__BB0_16;
	mul.wide.u32 	%rd28, %r27, 4;
	add.s64 	%rd29, %rd3, %rd28;
	ld.global.f32 	%f70, [%rd29];
	ld.global.f32 	%f71, [%rd6];
	sub.f32 	%f72, %f70, %f71;
	add.s64 	%rd30, %rd2, %rd28;
	ld.global.f32 	%f73, [%rd30];
	ld.global.f32 	%f74, [%rd7];
	sub.f32 	%f75, %f73, %f74;
	mul.f32 	%f76, %f75, %f75;
	fma.rn.f32 	%f77, %f72, %f72, %f76;
	sqrt.rn.f32 	%f78, %f77;
	ld.global.f32 	%f79, [%rd8];
	cvt.f64.f32 	%fd25, %f79;
	mul.f64 	%fd26, %fd25, 0d3DD25598616DD9F1;
	add.s64 	%rd31, %rd1, %rd28;
	ld.global.f32 	%f80, [%rd31];
	cvt.f64.f32 	%fd27, %f80;
	mul.f64 	%fd28, %fd26, %fd27;
	mul.f32 	%f81, %f78, %f77;
	cvt.f64.f32 	%fd29, %f81;
	div.rn.f64 	%fd30, %fd28, %fd29;
	cvt.rn.f32.f64 	%f82, %fd30;
	ld.global.f32 	%f83, [%rd4];
	fma.rn.f32 	%f84, %f72, %f82, %f83;
	st.global.f32 	[%rd4], %f84;
	ld.global.f32 	%f85, [%rd5];
	fma.rn.f32 	%f86, %f75, %f82, %f85;
	st.global.f32 	[%rd5], %f86;
$L__BB0_16:
	add.s32 	%r22, %r27, 1;
	setp.eq.s32 	%p11, %r22, %r1;
	@%p11 bra 	$L__BB0_18;
	mul.wide.u32 	%rd32, %r27, 4;
	add.s64 	%rd33, %rd3, %rd32;
	ld.global.f32 	%f87, [%rd33+4];
	ld.global.f32 	%f88, [%rd6];
	sub.f32 	%f89, %f87, %f88;
	add.s64 	%rd34, %rd2, %rd32;
	ld.global.f32 	%f90, [%rd34+4];
	ld.global.f32 	%f91, [%rd7];
	sub.f32 	%f92, %f90, %f91;
	mul.f32 	%f93, %f92, %f92;
	fma.rn.f32 	%f94, %f89, %f89, %f93;
	sqrt.rn.f32 	%f95, %f94;
	ld.global.f32 	%f96, [%rd8];
	cvt.f64.f32 	%fd31, %f96;
	mul.f64 	%fd32, %fd31, 0d3DD25598616DD9F1;
	add.s64 	%rd35, %rd1, %rd32;
	ld.global.f32 	%f97, [%rd35+4];
	cvt.f64.f32 	%fd33, %f97;
	mul.f64 	%fd34, %fd32, %fd33;
	mul.f32 	%f98, %f95, %f94;
	cvt.f64.f32 	%fd35, %f98;
	div.rn.f64 	%fd36, %fd34, %fd35;
	cvt.rn.f32.f64 	%f99, %fd36;
	ld.global.f32 	%f100, [%rd4];
	fma.rn.f32 	%f101, %f89, %f99, %f100;
	st.global.f32 	[%rd4], %f101;
	ld.global.f32 	%f102, [%rd5];
	fma.rn.f32 	%f103, %f92, %f99, %f102;
	st.global.f32 	[%rd5], %f103;
$L__BB0_18:
	add.s32 	%r27, %r27, 2;
$L__BB0_19:
	and.b32  	%r23, %r12, 1;
	setp.eq.b32 	%p12, %r23, 1;
	not.pred 	%p13, %p12;
	setp.eq.s32 	%p14, %r27, %r1;
	or.pred  	%p15, %p13, %p14;
	@%p15 bra 	$L__BB0_21;
	mul.wide.u32 	%rd36, %r27, 4;
	add.s64 	%rd37, %rd3, %rd36;
	ld.global.f32 	%f104, [%rd37];
	ld.global.f32 	%f105, [%rd6];
	sub.f32 	%f106, %f104, %f105;
	add.s64 	%rd38, %rd2, %rd36;
	ld.global.f32 	%f107, [%rd38];
	ld.global.f32 	%f108, [%rd7];
	sub.f32 	%f109, %f107, %f108;
	mul.f32 	%f110, %f109, %f109;
	fma.rn.f32 	%f111, %f106, %f106, %f110;
	sqrt.rn.f32 	%f112, %f111;
	ld.global.f32 	%f113, [%rd8];
	cvt.f64.f32 	%fd37, %f113;
	mul.f64 	%fd38, %fd37, 0d3DD25598616DD9F1;
	add.s64 	%rd39, %rd1, %rd36;
	ld.global.f32 	%f114, [%rd39];
	cvt.f64.f32 	%fd39, %f114;
	mul.f64 	%fd40, %fd38, %fd39;
	mul.f32 	%f115, %f112, %f111;
	cvt.f64.f32 	%fd41, %f115;
	div.rn.f64 	%fd42, %fd40, %fd41;
	cvt.rn.f32.f64 	%f116, %fd42;
	ld.global.f32 	%f117, [%rd4];
	fma.rn.f32 	%f118, %f106, %f116, %f117;
	st.global.f32 	[%rd4], %f118;
	ld.global.f32 	%f119, [%rd5];
	fma.rn.f32 	%f120, %f109, %f116, %f119;
	st.global.f32 	[%rd5], %f120;
$L__BB0_21:
	ld.param.u64 	%rd46, [_Z15calculate_forcePfS_S_S_S_S_S_if_param_6];
	ld.param.u64 	%rd45, [_Z15calculate_forcePfS_S_S_S_S_S_if_param_5];
	cvta.to.global.u64 	%rd40, %rd45;
	cvta.to.global.u64 	%rd41, %rd46;
	mul.wide.s32 	%rd42, %r1, 4;
	add.s64 	%rd43, %rd40, %rd42;
	ld.global.f32 	%f121, [%rd43];
	ld.global.f32 	%f122, [%rd6];
	fma.rn.f32 	%f123, %f1, %f121, %f122;
	st.global.f32 	[%rd6], %f123;
	add.s64 	%rd44, %rd41, %rd42;
	ld.global.f32 	%f124, [%rd44];
	ld.global.f32 	%f125, [%rd7];
	fma.rn.f32 	%f126, %f1, %f124, %f125;
	st.global.f32 	[%rd7], %f126;
	ld.global.f32 	%f127, [%rd4];
	ld.global.f32 	%f128, [%rd8];
	div.rn.f32 	%f129, %f127, %f128;
	ld.global.f32 	%f130, [%rd43];
	fma.rn.f32 	%f131, %f1, %f129, %f130;
	st.global.f32 	[%rd43], %f131;
	ld.global.f32 	%f132, [%rd5];
	ld.global.f32 	%f133, [%rd8];
	div.rn.f32 	%f134, %f132, %f133;
	ld.global.f32 	%f135, [%rd44];
	fma.rn.f32 	%f136, %f1, %f134, %f135;
	st.global.f32 	[%rd44], %f136;
	ret;

}


// ===== COMPILED SASS (sm_100) =====

	.target	sm_100

	.elftype	@"ET_EXEC"


//--------------------- .note.nv.tkinfo           --------------------------
	.section	.note.nv.tkinfo,"",@"SHT_NOTE"
	.sectionflags	@"SHF_NOTE_NV_TKINFO"
	.tkinfo
        /*0018*/ 	.word	0x00000002
        /*0030*/ 	.string	""
        /*0030*/ 	.string	"ptxas"
        /*0030*/ 	.string	"Cuda compilation tools, release 13.0, V13.0.88"
        /*0030*/ 	.string	"Build cuda_13.0.r13.0/compiler.36424714_0"
        /*0030*/ 	.string	"-arch sm_100 -m 64 "



//--------------------- .note.nv.cuinfo           --------------------------
	.section	.note.nv.cuinfo,"",@"SHT_NOTE"
	.sectionflags	@"SHF_NOTE_NV_CUINFO"
        /*0018*/ 	.short	0x0002
        /*001a*/ 	.short	0x0064
        /*001c*/ 	.short	0x0082
	.zero		2


//--------------------- .nv.info                  --------------------------
	.section	.nv.info,"",@"SHT_CUDA_INFO"
	.align	4


	//----- nvinfo : EIATTR_REGCOUNT
	.align		4
        /*0000*/ 	.byte	0x04, 0x2f
        /*0002*/ 	.short	(.L_1 - .L_0)
	.align		4
.L_0:
        /*0004*/ 	.word	index@(_Z15calculate_forcePfS_S_S_S_S_S_if)
        /*0008*/ 	.word	0x0000002c


	//----- nvinfo : EIATTR_FRAME_SIZE
	.align		4
.L_1:
        /*000c*/ 	.byte	0x04, 0x11
        /*000e*/ 	.short	(.L_3 - .L_2)
	.align		4
.L_2:
        /*0010*/ 	.word	index@($__internal_2_$__cuda_sm3x_div_rn_noftz_f32_slowpath)
        /*0014*/ 	.word	0x00000000


	//----- nvinfo : EIATTR_FRAME_SIZE
	.align		4
.L_3:
        /*0018*/ 	.byte	0x04, 0x11
        /*001a*/ 	.short	(.L_5 - .L_4)
	.align		4
.L_4:
        /*001c*/ 	.word	index@($__internal_1_$__cuda_sm20_sqrt_rn_f32_slowpath)
        /*0020*/ 	.word	0x00000000


	//----- nvinfo : EIATTR_FRAME_SIZE
	.align		4
.L_5:
        /*0024*/ 	.byte	0x04, 0x11
        /*0026*/ 	.short	(.L_7 - .L_6)
	.align		4
.L_6:
        /*0028*/ 	.word	index@($__internal_0_$__cuda_sm20_div_rn_f64_full)
        /*002c*/ 	.word	0x00000000


	//----- nvinfo : EIATTR_FRAME_SIZE
	.align		4
.L_7:
        /*0030*/ 	.byte	0x04, 0x11
        /*0032*/ 	.short	(.L_9 - .L_8)
	.align		4
.L_8:
        /*0034*/ 	.word	index@(_Z15calculate_forcePfS_S_S_S_S_S_if)
        /*0038*/ 	.word	0x00000000


	//----- nvinfo : EIATTR_MIN_STACK_SIZE
	.align		4
.L_9:
        /*003c*/ 	.byte	0x04, 0x12
        /*003e*/ 	.short	(.L_11 - .L_10)
	.align		4
.L_10:
        /*0040*/ 	.word	index@(_Z15calculate_forcePfS_S_S_S_S_S_if)
        /*0044*/ 	.word	0x00000000
.L_11:


//--------------------- .nv.compat                --------------------------
	.section	.nv.compat,"",@"SHT_CUDA_COMPAT_INFO"
	.align	4
        /*0000*/ 	.byte	0x02, 0x09, 0x00, 0x00, 0x02, 0x02, 0x01, 0x00, 0x02, 0x05, 0x05, 0x00, 0x03, 0x07, 0x01, 0x01
        /*0010*/ 	.byte	0x02, 0x03, 0x00, 0x00, 0x02, 0x06, 0x01, 0x00, 0x04, 0x0b, 0x08, 0x00, 0x01, 0x00, 0x00, 0x00
        /*0020*/ 	.byte	0x00, 0x00, 0x00, 0x00


//--------------------- .nv.info._Z15calculate_forcePfS_S_S_S_S_S_if --------------------------
	.section	.nv.info._Z15calculate_forcePfS_S_S_S_S_S_if,"",@"SHT_CUDA_INFO"
	.sectionflags	@""
	.align	4


	//----- nvinfo : EIATTR_CUDA_API_VERSION
	.align		4
        /*0000*/ 	.byte	0x04, 0x37
        /*0002*/ 	.short	(.L_13 - .L_12)
.L_12:
        /*0004*/ 	.word	0x00000082


	//----- nvinfo : EIATTR_KPARAM_INFO
	.align		4
.L_13:
        /*0008*/ 	.byte	0x04, 0x17
        /*000a*/ 	.short	(.L_15 - .L_14)
.L_14:
        /*000c*/ 	.word	0x00000000
        /*0010*/ 	.short	0x0008
        /*0012*/ 	.short	0x003c
        /*0014*/ 	.byte	0x00, 0xf0, 0x11, 0x00


	//----- nvinfo : EIATTR_KPARAM_INFO
	.align		4
.L_15:
        /*0018*/ 	.byte	0x04, 0x17
        /*001a*/ 	.short	(.L_17 - .L_16)
.L_16:
        /*001c*/ 	.word	0x00000000
        /*0020*/ 	.short	0x0007
        /*0022*/ 	.short	0x0038
        /*0024*/ 	.byte	0x00, 0xf0, 0x11, 0x00


	//----- nvinfo : EIATTR_KPARAM_INFO
	.align		4
.L_17:
        /*0028*/ 	.byte	0x04, 0x17
        /*002a*/ 	.short	(.L_19 - .L_18)
.L_18:
        /*002c*/ 	.word	0x00000000
        /*0030*/ 	.short	0x0006
        /*0032*/ 	.short	0x0030
        /*0034*/ 	.byte	0x00, 0xf5, 0x21, 0x00


	//----- nvinfo : EIATTR_KPARAM_INFO
	.align		4
.L_19:
        /*0038*/ 	.byte	0x04, 0x17
        /*003a*/ 	.short	(.L_21 - .L_20)
.L_20:
        /*003c*/ 	.word	0x00000000
        /*0040*/ 	.short	0x0005
        /*0042*/ 	.short	0x0028
        /*0044*/ 	.byte	0x00, 0xf5, 0x21, 0x00


	//----- nvinfo : EIATTR_KPARAM_INFO
	.align		4
.L_21:
        /*0048*/ 	.byte	0x04, 0x17
        /*004a*/ 	.short	(.L_23 - .L_22)
.L_22:
        /*004c*/ 	.word	0x00000000
        /*0050*/ 	.short	0x0004
        /*0052*/ 	.short	0x0020
        /*0054*/ 	.byte	0x00, 0xf5, 0x21, 0x00


	//----- nvinfo : EIATTR_KPARAM_INFO
	.align		4
.L_23:
        /*0058*/ 	.byte	0x04, 0x17
        /*005a*/ 	.short	(.L_25 - .L_24)
.L_24:
        /*005c*/ 	.word	0x00000000
        /*0060*/ 	.short	0x0003
        /*0062*/ 	.short	0x0018
        /*0064*/ 	.byte	0x00, 0xf5, 0x21, 0x00


	//----- nvinfo : EIATTR_KPARAM_INFO
	.align		4
.L_25:
        /*0068*/ 	.byte	0x04, 0x17
        /*006a*/ 	.short	(.L_27 - .L_26)
.L_26:
        /*006c*/ 	.word	0x00000000
        /*0070*/ 	.short	0x0002
        /*0072*/ 	.short	0x0010
        /*0074*/ 	.byte	0x00, 0xf5, 0x21, 0x00


	//----- nvinfo : EIATTR_KPARAM_INFO
	.align		4
.L_27:
        /*0078*/ 	.byte	0x04, 0x17
        /*007a*/ 	.short	(.L_29 - .L_28)
.L_28:
        /*007c*/ 	.word	0x00000000
        /*0080*/ 	.short	0x0001
        /*0082*/ 	.short	0x0008
        /*0084*/ 	.byte	0x00, 0xf5, 0x21, 0x00


	//----- nvinfo : EIATTR_KPARAM_INFO
	.align		4
.L_29:
        /*0088*/ 	.byte	0x04, 0x17
        /*008a*/ 	.short	(.L_31 - .L_30)
.L_30:
        /*008c*/ 	.word	0x00000000
        /*0090*/ 	.short	0x0000
        /*0092*/ 	.short	0x0000
        /*0094*/ 	.byte	0x00, 0xf5, 0x21, 0x00


	//----- nvinfo : EIATTR_SPARSE_MMA_MASK
	.align		4
.L_31:
        /*0098*/ 	.byte	0x03, 0x50
        /*009a*/ 	.short	0x0000


	//----- nvinfo : EIATTR_MAXREG_COUNT
	.align		4
        /*009c*/ 	.byte	0x03, 0x1b
        /*009e*/ 	.short	0x00ff


	//----- nvinfo : EIATTR_MERCURY_ISA_VERSION
	.align		4
        /*00a0*/ 	.byte	0x03, 0x5f
        /*00a2*/ 	.short	0x0101


	//----- nvinfo : EIATTR_VRC_CTA_INIT_COUNT
	.align		4
        /*00a4*/ 	.byte	0x02, 0x4a
	.zero		1
	.zero		1


	//----- nvinfo : EIATTR_EXIT_INSTR_OFFSETS
	.align		4
        /*00a8*/ 	.byte	0x04, 0x1c
        /*00aa*/ 	.short	(.L_33 - .L_32)


	//   ....[0]....
.L_32:
        /*00ac*/ 	.word	0x00002460


	//----- nvinfo : EIATTR_CRS_STACK_SIZE
	.align		4
.L_33:
        /*00b0*/ 	.byte	0x04, 0x1e
        /*00b2*/ 	.short	(.L_35 - .L_34)
.L_34:
        /*00b4*/ 	.word	0x00000000


	//----- nvinfo : EIATTR_CBANK_PARAM_SIZE
	.align		4
.L_35:
        /*00b8*/ 	.byte	0x03, 0x19
        /*00ba*/ 	.short	0x0040


	//----- nvinfo : EIATTR_PARAM_CBANK
	.align		4
        /*00bc*/ 	.byte	0x04, 0x0a
        /*00be*/ 	.short	(.L_37 - .L_36)
	.align		4
.L_36:
        /*00c0*/ 	.word	index@(.nv.constant0._Z15calculate_forcePfS_S_S_S_S_S_if)
        /*00c4*/ 	.short	0x0380
        /*00c6*/ 	.short	0x0040


	//----- nvinfo : EIATTR_SW_WAR
	.align		4
.L_37:
        /*00c8*/ 	.byte	0x04, 0x36
        /*00ca*/ 	.short	(.L_39 - .L_38)
.L_38:
        /*00cc*/ 	.word	0x00000008
.L_39:


//--------------------- .nv.callgraph             --------------------------
	.section	.nv.callgraph,"",@"SHT_CUDA_CALLGRAPH"
	.align	4
	.sectionentsize	8
	.align		4
        /*0000*/ 	.word	0x00000000
	.align		4
        /*0004*/ 	.word	0xffffffff
	.align		4
        /*0008*/ 	.word	0x00000000
	.align		4
        /*000c*/ 	.word	0xfffffffe
	.align		4
        /*0010*/ 	.word	0x00000000
	.align		4
        /*0014*/ 	.word	0xfffffffd
	.align		4
        /*0018*/ 	.word	0x00000000
	.align		4
        /*001c*/ 	.word	0xfffffffc


//--------------------- .text._Z15calculate_forcePfS_S_S_S_S_S_if --------------------------
	.section	.text._Z15calculate_forcePfS_S_S_S_S_S_if,"ax",@progbits
	.align	128
        .global         _Z15calculate_forcePfS_S_S_S_S_S_if
        .type           _Z15calculate_forcePfS_S_S_S_S_S_if,@function
        .size           _Z15calculate_forcePfS_S_S_S_S_S_if,(.L_x_76 - _Z15calculate_forcePfS_S_S_S_S_S_if)
        .other          _Z15calculate_forcePfS_S_S_S_S_S_if,@"STO_CUDA_ENTRY STV_DEFAULT"
_Z15calculate_forcePfS_S_S_S_S_S_if:
.text._Z15calculate_forcePfS_S_S_S_S_S_if:
[----:B------:R-:W-:Y:S01]  /*0000*/  LDC R1, c[0x0][0x37c] ;  /* 0x0000df00ff017b82 */ /* 0x000fe20000000800 */
[----:B------:R-:W0:Y:S07]  /*0010*/  S2R R2, SR_CTAID.X ;  /* 0x0000000000027919 */ /* 0x000e2e0000002500 */
[----:B------:R-:W1:Y:S01]  /*0020*/  LDC.64 R30, c[0x0][0x380] ;  /* 0x0000e000ff1e7b82 */ /* 0x000e620000000a00 */
[----:B------:R-:W0:Y:S01]  /*0030*/  LDCU UR4, c[0x0][0x360] ;  /* 0x00006c00ff0477ac */ /* 0x000e220008000800 */
[----:B------:R-:W0:Y:S01]  /*0040*/  S2R R3, SR_TID.X ;  /* 0x0000000000037919 */ /* 0x000e220000002100 */
[----:B------:R-:W2:Y:S05]  /*0050*/  LDCU.64 UR18, c[0x0][0x358] ;  /* 0x00006b00ff1277ac */ /* 0x000eaa0008000a00 */
[----:B------:R-:W3:Y:S08]  /*0060*/  LDC.64 R28, c[0x0][0x388] ;  /* 0x0000e200ff1c7b82 */ /* 0x000ef00000000a00 */
[----:B------:R-:W4:Y:S08]  /*0070*/  LDC.64 R26, c[0x0][0x398] ;  /* 0x0000e600ff1a7b82 */ /* 0x000f300000000a00 */
[----:B------:R-:W5:Y:S08]  /*0080*/  LDC.64 R24, c[0x0][0x3a0] ;  /* 0x0000e800ff187b82 */ /* 0x000f700000000a00 */
[----:B------:R-:W5:Y:S01]  /*0090*/  LDC.64 R22, c[0x0][0x390] ;  /* 0x0000e400ff167b82 */ /* 0x000f620000000a00 */
[----:B0-----:R-:W-:Y:S01]  /*00a0*/  IMAD R2, R2, UR4, R3 ;  /* 0x0000000402027c24 */ /* 0x001fe2000f8e0203 */
[----:B------:R-:W0:Y:S03]  /*00b0*/  LDCU UR4, c[0x0][0x3b8] ;  /* 0x00007700ff0477ac */ /* 0x000e260008000800 */
[----:B-1----:R-:W-:-:S04]  /*00c0*/  IMAD.WIDE R30, R2, 0x4, R30 ;  /* 0x00000004021e7825 */ /* 0x002fc800078e021e */
[C---:B---3--:R-:W-:Y:S01]  /*00d0*/  IMAD.WIDE R28, R2.reuse, 0x4, R28 ;  /* 0x00000004021c7825 */ /* 0x048fe200078e021c */
[----:B--2---:R1:W-:Y:S03]  /*00e0*/  STG.E desc[UR18][R30.64], RZ ;  /* 0x000000ff1e007986 */ /* 0x0043e6000c101912 */
[C---:B----4-:R-:W-:Y:S01]  /*00f0*/  IMAD.WIDE R26, R2.reuse, 0x4, R26 ;  /* 0x00000004021a7825 */ /* 0x050fe200078e021a */
[----:B------:R1:W-:Y:S03]  /*0100*/  STG.E desc[UR18][R28.64], RZ ;  /* 0x000000ff1c007986 */ /* 0x0003e6000c101912 */
[----:B-----5:R-:W-:Y:S01]  /*0110*/  IMAD.WIDE R24, R2, 0x4, R24 ;  /* 0x0000000402187825 */ /* 0x020fe200078e0218 */
[----:B0-----:R-:W-:-:S03]  /*0120*/  UISETP.GE.AND UP0, UPT, UR4, 0x1, UPT ;  /* 0x000000010400788c */ /* 0x001fc6000bf06270 */
[----:B------:R-:W-:-:S06]  /*0130*/  IMAD.WIDE R22, R2, 0x4, R22 ;  /* 0x0000000402167825 */ /* 0x000fcc00078e0216 */
[----:B-1----:R-:W-:Y:S05]  /*0140*/  BRA.U !UP0, `(.L_x_0) ;  /* 0x0000001d08f47547 */ /* 0x002fea000b800000 */
[----:B------:R-:W-:Y:S01]  /*0150*/  UISETP.GE.U32.AND UP0, UPT, UR4, 0x4, UPT ;  /* 0x000000040400788c */ /* 0x000fe2000bf06070 */
[----:B------:R-:W-:Y:S01]  /*0160*/  IMAD.MOV.U32 R3, RZ, RZ, RZ ;  /* 0x000000ffff037224 */ /* 0x000fe200078e00ff */
[----:B------:R-:W-:-:S07]  /*0170*/  ULOP3.LUT UR16, UR4, 0x3, URZ, 0xc0, !UPT ;  /* 0x0000000304107892 */ /* 0x000fce000f8ec0ff */
[----:B------:R-:W-:Y:S05]  /*0180*/  BRA.U !UP0, `(.L_x_1) ;  /* 0x00000011086c7547 */ /* 0x000fea000b800000 */
[----:B------:R-:W0:Y:S01]  /*0190*/  LDCU.128 UR12, c[0x0][0x390] ;  /* 0x00007200ff0c77ac */ /* 0x000e220008000c00 */
[----:B------:R-:W-:Y:S01]  /*01a0*/  IMAD.MOV R4, RZ, RZ, -R2 ;  /* 0x000000ffff047224 */ /* 0x000fe200078e0a02 */
[----:B------:R-:W1:Y:S01]  /*01b0*/  LDCU.64 UR10, c[0x0][0x3a0] ;  /* 0x00007400ff0a77ac */ /* 0x000e620008000a00 */
[----:B------:R-:W-:-:S06]  /*01c0*/  ULOP3.LUT UR4, UR4, 0x7ffffffc, URZ, 0xc0, !UPT ;  /* 0x7ffffffc04047892 */ /* 0x000fcc000f8ec0ff */
[----:B------:R-:W-:Y:S01]  /*01d0*/  MOV R3, UR4 ;  /* 0x0000000400037c02 */ /* 0x000fe20008000f00 */
[----:B------:R-:W-:Y:S01]  /*01e0*/  UMOV UR4, URZ ;  /* 0x000000ff00047c82 */ /* 0x000fe20008000000 */
[----:B0-----:R-:W-:Y:S02]  /*01f0*/  UIADD3 UR7, UP1, UPT, UR12, 0x8, URZ ;  /* 0x000000080c077890 */ /* 0x001fe4000ff3e0ff */
[----:B------:R-:W-:Y:S02]  /*0200*/  UIADD3 UR5, UP2, UPT, UR14, 0x8, URZ ;  /* 0x000000080e057890 */ /* 0x000fe4000ff5e0ff */
[----:B-1----:R-:W-:Y:S02]  /*0210*/  UIADD3 UR9, UP0, UPT, UR10, 0x8, URZ ;  /* 0x000000080a097890 */ /* 0x002fe4000ff1e0ff */
[----:B------:R-:W-:Y:S01]  /*0220*/  UIADD3.X UR8, UPT, UPT, URZ, UR13, URZ, UP1, !UPT ;  /* 0x0000000dff087290 */ /* 0x000fe20008ffe4ff */
[----:B------:R-:W-:Y:S01]  /*0230*/  MOV R18, UR7 ;  /* 0x0000000700127c02 */ /* 0x000fe20008000f00 */
[----:B------:R-:W-:Y:S01]  /*0240*/  UIADD3.X UR6, UPT, UPT, URZ, UR15, URZ, UP2, !UPT ;  /* 0x0000000fff067290 */ /* 0x000fe200097fe4ff */
[----:B------:R-:W-:Y:S01]  /*0250*/  IMAD.U32 R16, RZ, RZ, UR5 ;  /* 0x00000005ff107e24 */ /* 0x000fe2000f8e00ff */
[----:B------:R-:W-:Y:S01]  /*0260*/  UIADD3.X UR10, UPT, UPT, URZ, UR11, URZ, UP0, !UPT ;  /* 0x0000000bff0a7290 */ /* 0x000fe200087fe4ff */
[----:B------:R-:W-:-:S02]  /*0270*/  IMAD.U32 R20, RZ, RZ, UR9 ;  /* 0x00000009ff147e24 */ /* 0x000fc4000f8e00ff */
[----:B------:R-:W-:Y:S01]  /*0280*/  IMAD.U32 R19, RZ, RZ, UR8 ;  /* 0x00000008ff137e24 */ /* 0x000fe2000f8e00ff */
[----:B------:R-:W-:Y:S02]  /*0290*/  MOV R17, UR6 ;  /* 0x0000000600117c02 */ /* 0x000fe40008000f00 */
[----:B------:R-:W-:-:S07]  /*02a0*/  MOV R21, UR10 ;  /* 0x0000000a00157c02 */ /* 0x000fce0008000f00 */
.L_x_30:
[----:B------:R-:W-:Y:S01]  /*02b0*/  ISETP.NE.AND P0, PT, R4, RZ, PT ;  /* 0x000000ff0400720c */ /* 0x000fe20003f05270 */
[----:B------:R-:W-:-:S12]  /*02c0*/  BSSY.RECONVERGENT B1, `(.L_x_2) ;  /* 0x000003d000017945 */ /* 0x000fd80003800200 */
[----:B0123--:R-:W-:Y:S05]  /*02d0*/  @!P0 BRA `(.L_x_3) ;  /* 0x0000000000ec8947 */ /* 0x00ffea0003800000 */
[----:B------:R-:W2:Y:S04]  /*02e0*/  LDG.E R39, desc[UR18][R20.64+-0x8] ;  /* 0xfffff81214277981 */ /* 0x000ea8000c1e1900 */
[----:B------:R-:W2:Y:S04]  /*02f0*/  LDG.E R0, desc[UR18][R24.64] ;  /* 0x0000001218007981 */ /* 0x000ea8000c1e1900 */
[----:B------:R-:W3:Y:S04]  /*0300*/  LDG.E R40, desc[UR18][R16.64+-0x8] ;  /* 0xfffff81210287981 */ /* 0x000ee8000c1e1900 */
[----:B------:R-:W3:Y:S01]  /*0310*/  LDG.E R5, desc[UR18][R26.64] ;  /* 0x000000121a057981 */ /* 0x000ee2000c1e1900 */
[----:B------:R-:W-:Y:S01]  /*0320*/  BSSY.RECONVERGENT B0, `(.L_x_4) ;  /* 0x0000011000007945 */ /* 0x000fe20003800200 */
[----:B--2---:R-:W-:Y:S01]  /*0330*/  FADD R39, R39, -R0 ;  /* 0x8000000027277221 */ /* 0x004fe20000000000 */
[----:B---3--:R-:W-:-:S03]  /*0340*/  FADD R40, R40, -R5 ;  /* 0x8000000528287221 */ /* 0x008fc60000000000 */
[----:B------:R-:W-:-:S04]  /*0350*/  FMUL R5, R39, R39 ;  /* 0x0000002727057220 */ /* 0x000fc80000400000 */
[----:B------:R-:W-:-:S04]  /*0360*/  FFMA R11, R40, R40, R5 ;  /* 0x00000028280b7223 */ /* 0x000fc80000000005 */
[----:B------:R-:W-:Y:S01]  /*0370*/  VIADD R0, R11, 0xf3000000 ;  /* 0xf30000000b007836 */ /* 0x000fe20000000000 */
[----:B------:R0:W1:Y:S04]  /*0380*/  MUFU.RSQ R6, R11 ;  /* 0x0000000b00067308 */ /* 0x0000680000001400 */
[----:B------:R-:W-:-:S13]  /*0390*/  ISETP.GT.U32.AND P0, PT, R0, 0x727fffff, PT ;  /* 0x727fffff0000780c */ /* 0x000fda0003f04070 */
[----:B01----:R-:W-:Y:S05]  /*03a0*/  @!P0 BRA `(.L_x_5) ;  /* 0x0000000000108947 */ /* 0x003fea0003800000 */
[----:B------:R-:W-:Y:S02]  /*03b0*/  MOV R0, R11 ;  /* 0x0000000b00007202 */ /* 0x000fe40000000f00 */
[----:B------:R-:W-:-:S07]  /*03c0*/  MOV R6, 0x3e0 ;  /* 0x000003e000067802 */ /* 0x000fce0000000f00 */
[----:B------:R-:W-:Y:S05]  /*03d0*/  CALL.REL.NOINC `($__internal_1_$__cuda_sm20_sqrt_rn_f32_slowpath) ;  /* 0x0000002400907944 */ /* 0x000fea0003c00000 */
[----:B------:R-:W-:Y:S05]  /*03e0*/  BRA `(.L_x_6) ;  /* 0x0000000000107947 */ /* 0x000fea0003800000 */
.L_x_5:
[----:B------:R-:W-:Y:S01]  /*03f0*/  FMUL.FTZ R0, R11, R6 ;  /* 0x000000060b007220 */ /* 0x000fe20000410000 */
[----:B------:R-:W-:-:S03]  /*0400*/  FMUL.FTZ R6, R6, 0.5 ;  /* 0x3f00000006067820 */ /* 0x000fc60000410000 */
[----:B------:R-:W-:-:S04]  /*0410*/  FFMA R5, -R0, R0, R11 ;  /* 0x0000000000057223 */ /* 0x000fc8000000010b */
[----:B------:R-:W-:-:S07]  /*0420*/  FFMA R0, R5, R6, R0 ;  /* 0x0000000605007223 */ /* 0x000fce0000000000 */
.L_x_6:
[----:B------:R-:W-:Y:S05]  /*0430*/  BSYNC.RECONVERGENT B0 ;  /* 0x0000000000007941 */ /* 0x000fea0003800200 */
.L_x_4:
[----:B------:R-:W2:Y:S04]  /*0440*/  LDG.E R5, desc[UR18][R22.64] ;  /* 0x0000001216057981 */ /* 0x000ea8000c1e1900 */
[----:B------:R-:W3:Y:S01]  /*0450*/  LDG.E R32, desc[UR18][R18.64+-0x8] ;  /* 0xfffff81212207981 */ /* 0x000ee2000c1e1900 */
[----:B------:R-:W-:Y:S01]  /*0460*/  FMUL R0, R11, R0 ;  /* 0x000000000b007220 */ /* 0x000fe20000400000 */
[----:B------:R-:W-:Y:S01]  /*0470*/  IMAD.MOV.U32 R8, RZ, RZ, 0x1 ;  /* 0x00000001ff087424 */ /* 0x000fe200078e00ff */
[----:B------:R-:W-:Y:S01]  /*0480*/  UMOV UR6, 0x616dd9f1 ;  /* 0x616dd9f100067882 */ /* 0x000fe20000000000 */
[----:B------:R-:W-:Y:S01]  /*0490*/  UMOV UR7, 0x3dd25598 ;  /* 0x3dd2559800077882 */ /* 0x000fe20000000000 */
[----:B------:R-:W0:Y:S01]  /*04a0*/  F2F.F64.F32 R12, R0 ;  /* 0x00000000000c7310 */ /* 0x000e220000201800 */
[----:B------:R-:W-:Y:S07]  /*04b0*/  BSSY.RECONVERGENT B2, `(.L_x_7) ;  /* 0x0000016000027945 */ /* 0x000fee0003800200 */
[----:B0-----:R-:W0:Y:S02]  /*04c0*/  MUFU.RCP64H R9, R13 ;  /* 0x0000000d00097308 */ /* 0x001e240000001800 */
[----:B0-----:R-:W-:-:S08]  /*04d0*/  DFMA R10, -R12, R8, 1 ;  /* 0x3ff000000c0a742b */ /* 0x001fd00000000108 */
[----:B------:R-:W-:-:S08]  /*04e0*/  DFMA R14, R10, R10, R10 ;  /* 0x0000000a0a0e722b */ /* 0x000fd0000000000a */
[----:B------:R-:W-:-:S08]  /*04f0*/  DFMA R14, R8, R14, R8 ;  /* 0x0000000e080e722b */ /* 0x000fd00000000008 */
[----:B------:R-:W-:-:S08]  /*0500*/  DFMA R8, -R12, R14, 1 ;  /* 0x3ff000000c08742b */ /* 0x000fd0000000010e */
[----:B------:R-:W-:Y:S01]  /*0510*/  DFMA R8, R14, R8, R14 ;  /* 0x000000080e08722b */ /* 0x000fe2000000000e */
[----:B--2---:R-:W0:Y:S08]  /*0520*/  F2F.F64.F32 R6, R5 ;  /* 0x0000000500067310 */ /* 0x004e300000201800 */
[----:B---3--:R-:W1:Y:S01]  /*0530*/  F2F.F64.F32 R10, R32 ;  /* 0x00000020000a7310 */ /* 0x008e620000201800 */
[----:B0-----:R-:W-:-:S08]  /*0540*/  DMUL R6, R6, UR6 ;  /* 0x0000000606067c28 */ /* 0x001fd00008000000 */
[----:B-1----:R-:W-:-:S08]  /*0550*/  DMUL R10, R6, R10 ;  /* 0x0000000a060a7228 */ /* 0x002fd00000000000 */
[----:B------:R-:W-:Y:S02]  /*0560*/  DMUL R6, R10, R8 ;  /* 0x000000080a067228 */ /* 0x000fe40000000000 */
[----:B------:R-:W-:-:S06]  /*0570*/  FSETP.GEU.AND P1, PT, |R11|, 6.5827683646048100446e-37, PT ;  /* 0x036000000b00780b */ /* 0x000fcc0003f2e200 */
[----:B------:R-:W-:-:S08]  /*0580*/  DFMA R14, -R12, R6, R10 ;  /* 0x000000060c0e722b */ /* 0x000fd0000000010a */
[----:B------:R-:W-:-:S10]  /*0590*/  DFMA R6, R8, R14, R6 ;  /* 0x0000000e0806722b */ /* 0x000fd40000000006 */
[----:B------:R-:W-:-:S05]  /*05a0*/  FFMA R0, RZ, R13, R7 ;  /* 0x0000000dff007223 */ /* 0x000fca0000000007 */
[----:B------:R-:W-:-:S13]  /*05b0*/  FSETP.GT.AND P0, PT, |R0|, 1.469367938527859385e-39, PT ;  /* 0x001000000000780b */ /* 0x000fda0003f04200 */
[----:B------:R-:W-:Y:S05]  /*05c0*/  @P0 BRA P1, `(.L_x_8) ;  /* 0x0000000000100947 */ /* 0x000fea0000800000 */
[----:B------:R-:W-:-:S07]  /*05d0*/  MOV R0, 0x5f0 ;  /* 0x000005f000007802 */ /* 0x000fce0000000f00 */
[----:B------:R-:W-:Y:S05]  /*05e0*/  CALL.REL.NOINC `($__internal_0_$__cuda_sm20_div_rn_f64_full) ;  /* 0x0000001c00a07944 */ /* 0x000fea0003c00000 */
[----:B------:R-:W-:Y:S01]  /*05f0*/  MOV R6, R32 ;  /* 0x0000002000067202 */ /* 0x000fe20000000f00 */
[----:B------:R-:W-:-:S07]  /*0600*/  IMAD.MOV.U32 R7, RZ, RZ, R33 ;  /* 0x000000ffff077224 */ /* 0x000fce00078e0021 */
.L_x_8:
[----:B------:R-:W-:Y:S05]  /*0610*/  BSYNC.RECONVERGENT B2 ;  /* 0x0000000000027941 */ /* 0x000fea0003800200 */
.L_x_7:
[----:B------:R-:W2:Y:S01]  /*0620*/  LDG.E R5, desc[UR18][R30.64] ;  /* 0x000000121e057981 */ /* 0x000ea2000c1e1900 */
[----:B------:R-:W2:Y:S02]  /*0630*/  F2F.F32.F64 R6, R6 ;  /* 0x0000000600067310 */ /* 0x000ea40000301000 */
[----:B--2---:R-:W-:-:S05]  /*0640*/  FFMA R5, R40, R6, R5 ;  /* 0x0000000628057223 */ /* 0x004fca0000000005 */
[----:B------:R0:W-:Y:S04]  /*0650*/  STG.E desc[UR18][R30.64], R5 ;  /* 0x000000051e007986 */ /* 0x0001e8000c101912 */
[----:B------:R-:W2:Y:S02]  /*0660*/  LDG.E R0, desc[UR18][R28.64] ;  /* 0x000000121c007981 */ /* 0x000ea4000c1e1900 */
[----:B--2---:R-:W-:-:S05]  /*0670*/  FFMA R39, R39, R6, R0 ;  /* 0x0000000627277223 */ /* 0x004fca0000000000 */
[----:B------:R0:W-:Y:S02]  /*0680*/  STG.E desc[UR18][R28.64], R39 ;  /* 0x000000271c007986 */ /* 0x0001e4000c101912 */
.L_x_3:
[----:B------:R-:W-:Y:S05]  /*0690*/  BSYNC.RECONVERGENT B1 ;  /* 0x0000000000017941 */ /* 0x000fea0003800200 */
.L_x_2:
[----:B------:R-:W-:Y:S01]  /*06a0*/  UIADD3 UR5, UPT, UPT, UR4, 0x1, URZ ;  /* 0x0000000104057890 */ /* 0x000fe2000fffe0ff */
[----:B------:R-:W-:Y:S05]  /*06b0*/  BSSY.RECONVERGENT B1, `(.L_x_9) ;  /* 0x000003e000017945 */ /* 0x000fea0003800200 */
[----:B------:R-:W-:-:S13]  /*06c0*/  ISETP.NE.AND P0, PT, R2, UR5, PT ;  /* 0x0000000502007c0c */ /* 0x000fda000bf05270 */
[----:B------:R-:W-:Y:S05]  /*06d0*/  @!P0 BRA `(.L_x_10) ;  /* 0x0000000000ec8947 */ /* 0x000fea0003800000 */
[----:B0-----:R-:W2:Y:S04]  /*06e0*/  LDG.E R39, desc[UR18][R20.64+-0x4] ;  /* 0xfffffc1214277981 */ /* 0x001ea8000c1e1900 */
        /* <DEDUP_REMOVED lines=8> */
[----:B------:R0:W1:Y:S01]  /*0770*/  MUFU.RSQ R6, R11 ;  /* 0x0000000b00067308 */ /* 0x0000620000001400 */
[----:B------:R-:W-:-:S04]  /*0780*/  IADD3 R0, PT, PT, R11, -0xd000000, RZ ;  /* 0xf30000000b007810 */ /* 0x000fc80007ffe0ff */
[----:B------:R-:W-:-:S13]  /*0790*/  ISETP.GT.U32.AND P0, PT, R0, 0x727fffff, PT ;  /* 0x727fffff0000780c */ /* 0x000fda0003f04070 */
[----:B01----:R-:W-:Y:S05]  /*07a0*/  @!P0 BRA `(.L_x_12) ;  /* 0x0000000000108947 */ /* 0x003fea0003800000 */
[----:B------:R-:W-:Y:S01]  /*07b0*/  IMAD.MOV.U32 R0, RZ, RZ, R11 ;  /* 0x000000ffff007224 */ /* 0x000fe200078e000b */
[----:B------:R-:W-:-:S07]  /*07c0*/  MOV R6, 0x7e0 ;  /* 0x000007e000067802 */ /* 0x000fce0000000f00 */
[----:B------:R-:W-:Y:S05]  /*07d0*/  CALL.REL.NOINC `($__internal_1_$__cuda_sm20_sqrt_rn_f32_slowpath) ;  /* 0x0000002000907944 */ /* 0x000fea0003c00000 */
[----:B------:R-:W-:Y:S05]  /*07e0*/  BRA `(.L_x_13) ;  /* 0x0000000000107947 */ /* 0x000fea0003800000 */
.L_x_12:
[----:B------:R-:W-:Y:S01]  /*07f0*/  FMUL.FTZ R0, R11, R6 ;  /* 0x000000060b007220 */ /* 0x000fe20000410000 */
[----:B------:R-:W-:-:S03]  /*0800*/  FMUL.FTZ R6, R6, 0.5 ;  /* 0x3f00000006067820 */ /* 0x000fc60000410000 */
[----:B------:R-:W-:-:S04]  /*0810*/  FFMA R5, -R0, R0, R11 ;  /* 0x0000000000057223 */ /* 0x000fc8000000010b */
[----:B------:R-:W-:-:S07]  /*0820*/  FFMA R0, R5, R6, R0 ;  /* 0x0000000605007223 */ /* 0x000fce0000000000 */
.L_x_13:
[----:B------:R-:W-:Y:S05]  /*0830*/  BSYNC.RECONVERGENT B0 ;  /* 0x0000000000007941 */ /* 0x000fea0003800200 */
.L_x_11:
[----:B------:R-:W2:Y:S04]  /*0840*/  LDG.E R5, desc[UR18][R22.64] ;  /* 0x0000001216057981 */ /* 0x000ea8000c1e1900 */
[----:B------:R-:W3:Y:S01]  /*0850*/  LDG.E R32, desc[UR18][R18.64+-0x4] ;  /* 0xfffffc1212207981 */ /* 0x000ee2000c1e1900 */
[----:B------:R-:W-:Y:S01]  /*0860*/  FMUL R0, R11, R0 ;  /* 0x000000000b007220 */ /* 0x000fe20000400000 */
[----:B------:R-:W-:Y:S01]  /*0870*/  HFMA2 R8, -RZ, RZ, 0, 5.9604644775390625e-08 ;  /* 0x00000001ff087431 */ /* 0x000fe200000001ff */
        /* <DEDUP_REMOVED lines=23> */
[----:B------:R-:W-:Y:S01]  /*09f0*/  IMAD.MOV.U32 R6, RZ, RZ, R32 ;  /* 0x000000ffff067224 */ /* 0x000fe200078e0020 */
[----:B------:R-:W-:-:S07]  /*0a00*/  MOV R7, R33 ;  /* 0x0000002100077202 */ /* 0x000fce0000000f00 */
.L_x_15:
[----:B------:R-:W-:Y:S05]  /*0a10*/  BSYNC.RECONVERGENT B2 ;  /* 0x0000000000027941 */ /* 0x000fea0003800200 */
.L_x_14:
[----:B------:R-:W2:Y:S01]  /*0a20*/  LDG.E R5, desc[UR18][R30.64] ;  /* 0x000000121e057981 */ /* 0x000ea2000c1e1900 */
[----:B------:R-:W2:Y:S02]  /*0a30*/  F2F.F32.F64 R6, R6 ;  /* 0x0000000600067310 */ /* 0x000ea40000301000 */
[----:B--2---:R-:W-:-:S05]  /*0a40*/  FFMA R5, R40, R6, R5 ;  /* 0x0000000628057223 */ /* 0x004fca0000000005 */
[----:B------:R1:W-:Y:S04]  /*0a50*/  STG.E desc[UR18][R30.64], R5 ;  /* 0x000000051e007986 */ /* 0x0003e8000c101912 */
[----:B------:R-:W2:Y:S02]  /*0a60*/  LDG.E R0, desc[UR18][R28.64] ;  /* 0x000000121c007981 */ /* 0x000ea4000c1e1900 */
[----:B--2---:R-:W-:-:S05]  /*0a70*/  FFMA R39, R39, R6, R0 ;  /* 0x0000000627277223 */ /* 0x004fca0000000000 */
[----:B------:R1:W-:Y:S02]  /*0a80*/  STG.E desc[UR18][R28.64], R39 ;  /* 0x000000271c007986 */ /* 0x0003e4000c101912 */
.L_x_10:
[----:B------:R-:W-:Y:S05]  /*0a90*/  BSYNC.RECONVERGENT B1 ;  /* 0x0000000000017941 */ /* 0x000fea0003800200 */
.L_x_9:
[----:B------:R-:W-:Y:S01]  /*0aa0*/  UIADD3 UR5, UPT, UPT, UR4, 0x2, URZ ;  /* 0x0000000204057890 */ /* 0x000fe2000fffe0ff */
[----:B------:R-:W-:Y:S05]  /*0ab0*/  BSSY.RECONVERGENT B1, `(.L_x_16) ;  /* 0x000003e000017945 */ /* 0x000fea0003800200 */
[----:B------:R-:W-:-:S13]  /*0ac0*/  ISETP.NE.AND P0, PT, R2, UR5, PT ;  /* 0x0000000502007c0c */ /* 0x000fda000bf05270 */
[----:B------:R-:W-:Y:S05]  /*0ad0*/  @!P0 BRA `(.L_x_17) ;  /* 0x0000000000ec8947 */ /* 0x000fea0003800000 */
[----:B01----:R-:W2:Y:S04]  /*0ae0*/  LDG.E R39, desc[UR18][R20.64] ;  /* 0x0000001214277981 */ /* 0x003ea8000c1e1900 */
        /* <DEDUP_REMOVED lines=16> */
.L_x_19:
[----:B------:R-:W-:Y:S01]  /*0bf0*/  FMUL.FTZ R0, R11, R6 ;  /* 0x000000060b007220 */ /* 0x000fe20000410000 */
[----:B------:R-:W-:-:S03]  /*0c00*/  FMUL.FTZ R6, R6, 0.5 ;  /* 0x3f00000006067820 */ /* 0x000fc60000410000 */
[----:B------:R-:W-:-:S04]  /*0c10*/  FFMA R5, -R0, R0, R11 ;  /* 0x0000000000057223 */ /* 0x000fc8000000010b */
[----:B------:R-:W-:-:S07]  /*0c20*/  FFMA R0, R5, R6, R0 ;  /* 0x0000000605007223 */ /* 0x000fce0000000000 */
.L_x_20:
[----:B------:R-:W-:Y:S05]  /*0c30*/  BSYNC.RECONVERGENT B0 ;  /* 0x0000000000007941 */ /* 0x000fea0003800200 */
.L_x_18:
        /* <DEDUP_REMOVED lines=29> */
.L_x_22:
[----:B------:R-:W-:Y:S05]  /*0e10*/  BSYNC.RECONVERGENT B2 ;  /* 0x0000000000027941 */ /* 0x000fea0003800200 */
.L_x_21:
[----:B------:R-:W2:Y:S01]  /*0e20*/  LDG.E R5, desc[UR18][R30.64] ;  /* 0x000000121e057981 */ /* 0x000ea2000c1e1900 */
[----:B------:R-:W2:Y:S02]  /*0e30*/  F2F.F32.F64 R6, R6 ;  /* 0x0000000600067310 */ /* 0x000ea40000301000 */
[----:B--2---:R-:W-:-:S05]  /*0e40*/  FFMA R5, R40, R6, R5 ;  /* 0x0000000628057223 */ /* 0x004fca0000000005 */
[----:B------:R2:W-:Y:S04]  /*0e50*/  STG.E desc[UR18][R30.64], R5 ;  /* 0x000000051e007986 */ /* 0x0005e8000c101912 */
[----:B------:R-:W3:Y:S02]  /*0e60*/  LDG.E R0, desc[UR18][R28.64] ;  /* 0x000000121c007981 */ /* 0x000ee4000c1e1900 */
[----:B---3--:R-:W-:-:S05]  /*0e70*/  FFMA R39, R39, R6, R0 ;  /* 0x0000000627277223 */ /* 0x008fca0000000000 */
[----:B------:R2:W-:Y:S02]  /*0e80*/  STG.E desc[UR18][R28.64], R39 ;  /* 0x000000271c007986 */ /* 0x0005e4000c101912 */
.L_x_17:
[----:B------:R-:W-:Y:S05]  /*0e90*/  BSYNC.RECONVERGENT B1 ;  /* 0x0000000000017941 */ /* 0x000fea0003800200 */
.L_x_16:
[----:B------:R-:W-:Y:S01]  /*0ea0*/  UIADD3 UR5, UPT, UPT, UR4, 0x3, URZ ;  /* 0x0000000304057890 */ /* 0x000fe2000fffe0ff */
[----:B------:R-:W-:Y:S05]  /*0eb0*/  BSSY.RECONVERGENT B1, `(.L_x_23) ;  /* 0x000003e000017945 */ /* 0x000fea0003800200 */
[----:B------:R-:W-:-:S13]  /*0ec0*/  ISETP.NE.AND P0, PT, R2, UR5, PT ;  /* 0x0000000502007c0c */ /* 0x000fda000bf05270 */
[----:B------:R-:W-:Y:S05]  /*0ed0*/  @!P0 BRA `(.L_x_24) ;  /* 0x0000000000ec8947 */ /* 0x000fea0003800000 */
[----:B012---:R-:W2:Y:S04]  /*0ee0*/  LDG.E R39, desc[UR18][R20.64+0x4] ;  /* 0x0000041214277981 */ /* 0x007ea8000c1e1900 */
        /* <DEDUP_REMOVED lines=16> */
.L_x_26:
[----:B------:R-:W-:Y:S01]  /*0ff0*/  FMUL.FTZ R0, R11, R6 ;  /* 0x000000060b007220 */ /* 0x000fe20000410000 */
[----:B------:R-:W-:-:S03]  /*1000*/  FMUL.FTZ R6, R6, 0.5 ;  /* 0x3f00000006067820 */ /* 0x000fc60000410000 */
[----:B------:R-:W-:-:S04]  /*1010*/  FFMA R5, -R0, R0, R11 ;  /* 0x0000000000057223 */ /* 0x000fc8000000010b */
[----:B------:R-:W-:-:S07]  /*1020*/  FFMA R0, R5, R6, R0 ;  /* 0x0000000605007223 */ /* 0x000fce0000000000 */
.L_x_27:
[----:B------:R-:W-:Y:S05]  /*1030*/  BSYNC.RECONVERGENT B0 ;  /* 0x0000000000007941 */ /* 0x000fea0003800200 */
.L_x_25:
        /* <DEDUP_REMOVED lines=29> */
.L_x_29:
[----:B------:R-:W-:Y:S05]  /*1210*/  BSYNC.RECONVERGENT B2 ;  /* 0x0000000000027941 */ /* 0x000fea0003800200 */
.L_x_28:
[----:B------:R-:W2:Y:S01]  /*1220*/  LDG.E R5, desc[UR18][R30.64] ;  /* 0x000000121e057981 */ /* 0x000ea2000c1e1900 */
[----:B------:R-:W2:Y:S02]  /*1230*/  F2F.F32.F64 R6, R6 ;  /* 0x0000000600067310 */ /* 0x000ea40000301000 */
[----:B--2---:R-:W-:-:S05]  /*1240*/  FFMA R5, R40, R6, R5 ;  /* 0x0000000628057223 */ /* 0x004fca0000000005 */
[----:B------:R3:W-:Y:S04]  /*1250*/  STG.E desc[UR18][R30.64], R5 ;  /* 0x000000051e007986 */ /* 0x0007e8000c101912 */
[----:B------:R-:W2:Y:S02]  /*1260*/  LDG.E R0, desc[UR18][R28.64] ;  /* 0x000000121c007981 */ /* 0x000ea4000c1e1900 */
[----:B--2---:R-:W-:-:S05]  /*1270*/  FFMA R39, R39, R6, R0 ;  /* 0x0000000627277223 */ /* 0x004fca0000000000 */
[----:B------:R3:W-:Y:S02]  /*1280*/  STG.E desc[UR18][R28.64], R39 ;  /* 0x000000271c007986 */ /* 0x0007e4000c101912 */
.L_x_24:
[----:B------:R-:W-:Y:S05]  /*1290*/  BSYNC.RECONVERGENT B1 ;  /* 0x0000000000017941 */ /* 0x000fea0003800200 */
.L_x_23:
[----:B------:R-:W-:Y:S01]  /*12a0*/  UIADD3 UR4, UPT, UPT, UR4, 0x4, URZ ;  /* 0x0000000404047890 */ /* 0x000fe2000fffe0ff */
[----:B------:R-:W-:Y:S02]  /*12b0*/  IADD3 R20, P1, PT, R20, 0x10, RZ ;  /* 0x0000001014147810 */ /* 0x000fe40007f3e0ff */
[----:B------:R-:W-:Y:S02]  /*12c0*/  IADD3 R16, P3, PT, R16, 0x10, RZ ;  /* 0x0000001010107810 */ /* 0x000fe40007f7e0ff */
[----:B------:R-:W-:Y:S01]  /*12d0*/  IADD3 R18, P2, PT, R18, 0x10, RZ ;  /* 0x0000001012127810 */ /* 0x000fe20007f5e0ff */
[----:B------:R-:W-:Y:S01]  /*12e0*/  IMAD.X R21, RZ, RZ, R21, P1 ;  /* 0x000000ffff157224 */ /* 0x000fe200008e0615 */
[----:B------:R-:W-:Y:S01]  /*12f0*/  ISETP.NE.AND P0, PT, R3, UR4, PT ;  /* 0x0000000403007c0c */ /* 0x000fe2000bf05270 */
[----:B------:R-:W-:Y:S01]  /*1300*/  IMAD.X R17, RZ, RZ, R17, P3 ;  /* 0x000000ffff117224 */ /* 0x000fe200018e0611 */
[----:B------:R-:W-:Y:S02]  /*1310*/  IADD3.X R19, PT, PT, RZ, R19, RZ, P2, !PT ;  /* 0x00000013ff137210 */ /* 0x000fe400017fe4ff */
[----:B------:R-:W-:-:S09]  /*1320*/  IADD3 R4, PT, PT, R4, 0x4, RZ ;  /* 0x0000000404047810 */ /* 0x000fd20007ffe0ff */
[----:B------:R-:W-:Y:S05]  /*1330*/  @P0 BRA `(.L_x_30) ;  /* 0xffffffec00dc0947 */ /* 0x000fea000383ffff */
.L_x_1:
[----:B------:R-:W-:-:S09]  /*1340*/  UISETP.NE.AND UP0, UPT, UR16, URZ, UPT ;  /* 0x000000ff1000728c */ /* 0x000fd2000bf05270 */
[----:B------:R-:W-:Y:S05]  /*1350*/  BRA.U !UP0, `(.L_x_0) ;  /* 0x0000000d08707547 */ /* 0x000fea000b800000 */
[----:B------:R-:W-:-:S09]  /*1360*/  UISETP.NE.AND UP0, UPT, UR16, 0x1, UPT ;  /* 0x000000011000788c */ /* 0x000fd2000bf05270 */
[----:B------:R-:W-:Y:S05]  /*1370*/  BRA.U !UP0, `(.L_x_31) ;  /* 0x0000000908407547 */ /* 0x000fea000b800000 */
[----:B------:R-:W-:Y:S01]  /*1380*/  ISETP.NE.AND P0, PT, R3, R2, PT ;  /* 0x000000020300720c */ /* 0x000fe20003f05270 */
[----:B------:R-:W-:-:S12]  /*1390*/  BSSY.RECONVERGENT B1, `(.L_x_32) ;  /* 0x0000045000017945 */ /* 0x000fd80003800200 */
[----:B------:R-:W-:Y:S05]  /*13a0*/  @!P0 BRA `(.L_x_33) ;  /* 0x00000004000c8947 */ /* 0x000fea0003800000 */
[----:B------:R-:W4:Y:S01]  /*13b0*/  LDC.64 R8, c[0x0][0x3a0] ;  /* 0x0000e800ff087b82 */ /* 0x000f220000000a00 */
[----:B------:R-:W5:Y:S04]  /*13c0*/  LDG.E R11, desc[UR18][R24.64] ;  /* 0x00000012180b7981 */ /* 0x000f68000c1e1900 */
[----:B0123--:R-:W2:Y:S03]  /*13d0*/  LDG.E R5, desc[UR18][R26.64] ;  /* 0x000000121a057981 */ /* 0x00fea6000c1e1900 */
[----:B------:R-:W0:Y:S01]  /*13e0*/  LDC.64 R6, c[0x0][0x398] ;  /* 0x0000e600ff067b82 */ /* 0x000e220000000a00 */
[----:B----4-:R-:W-:-:S05]  /*13f0*/  IMAD.WIDE.U32 R8, R3, 0x4, R8 ;  /* 0x0000000403087825 */ /* 0x010fca00078e0008 */
[----:B------:R-:W5:Y:S01]  /*1400*/  LDG.E R4, desc[UR18][R8.64] ;  /* 0x0000001208047981 */ /* 0x000f62000c1e1900 */
[----:B0-----:R-:W-:-:S06]  /*1410*/  IMAD.WIDE.U32 R6, R3, 0x4, R6 ;  /* 0x0000000403067825 */ /* 0x001fcc00078e0006 */
[----:B------:R-:W2:Y:S01]  /*1420*/  LDG.E R6, desc[UR18][R6.64] ;  /* 0x0000001206067981 */ /* 0x000ea2000c1e1900 */
[----:B------:R-:W-:Y:S01]  /*1430*/  BSSY.RECONVERGENT B0, `(.L_x_34) ;  /* 0x0000011000007945 */ /* 0x000fe20003800200 */
[----:B-----5:R-:W-:Y:S01]  /*1440*/  FADD R4, R4, -R11 ;  /* 0x8000000b04047221 */ /* 0x020fe20000000000 */
[----:B--2---:R-:W-:-:S03]  /*1450*/  FADD R16, R6, -R5 ;  /* 0x8000000506107221 */ /* 0x004fc60000000000 */
        /* <DEDUP_REMOVED lines=10> */
.L_x_35:
[----:B------:R-:W-:Y:S01]  /*1500*/  FMUL.FTZ R0, R11, R10 ;  /* 0x0000000a0b007220 */ /* 0x000fe20000410000 */
[----:B------:R-:W-:-:S03]  /*1510*/  FMUL.FTZ R6, R10, 0.5 ;  /* 0x3f0000000a067820 */ /* 0x000fc60000410000 */
[----:B------:R-:W-:-:S04]  /*1520*/  FFMA R5, -R0, R0, R11 ;  /* 0x0000000000057223 */ /* 0x000fc8000000010b */
[----:B------:R-:W-:-:S07]  /*1530*/  FFMA R0, R5, R6, R0 ;  /* 0x0000000605007223 */ /* 0x000fce0000000000 */
.L_x_36:
[----:B------:R-:W-:Y:S05]  /*1540*/  BSYNC.RECONVERGENT B0 ;  /* 0x0000000000007941 */ /* 0x000fea0003800200 */
.L_x_34:
[----:B------:R-:W0:Y:S01]  /*1550*/  LDC.64 R8, c[0x0][0x390] ;  /* 0x0000e400ff087b82 */ /* 0x000e220000000a00 */
[----:B------:R-:W2:Y:S01]  /*1560*/  LDG.E R5, desc[UR18][R22.64] ;  /* 0x0000001216057981 */ /* 0x000ea2000c1e1900 */
[----:B0-----:R-:W-:-:S05]  /*1570*/  IMAD.WIDE.U32 R8, R3, 0x4, R8 ;  /* 0x0000000403087825 */ /* 0x001fca00078e0008 */
[----:B------:R0:W3:Y:S01]  /*1580*/  LDG.E R17, desc[UR18][R8.64] ;  /* 0x0000001208117981 */ /* 0x0000e2000c1e1900 */
[----:B------:R-:W-:Y:S01]  /*1590*/  FMUL R0, R11, R0 ;  /* 0x000000000b007220 */ /* 0x000fe20000400000 */
[----:B------:R-:W-:Y:S01]  /*15a0*/  IMAD.MOV.U32 R14, RZ, RZ, 0x1 ;  /* 0x00000001ff0e7424 */ /* 0x000fe200078e00ff */
[----:B------:R-:W-:Y:S01]  /*15b0*/  UMOV UR4, 0x616dd9f1 ;  /* 0x616dd9f100047882 */ /* 0x000fe20000000000 */
[----:B------:R-:W-:Y:S01]  /*15c0*/  UMOV UR5, 0x3dd25598 ;  /* 0x3dd2559800057882 */ /* 0x000fe20000000000 */
[----:B------:R-:W1:Y:S01]  /*15d0*/  F2F.F64.F32 R12, R0 ;  /* 0x00000000000c7310 */ /* 0x000e620000201800 */
[----:B------:R-:W-:Y:S07]  /*15e0*/  BSSY.RECONVERGENT B2, `(.L_x_37) ;  /* 0x0000018000027945 */ /* 0x000fee0003800200 */
[----:B-1----:R-:W1:Y:S02]  /*15f0*/  MUFU.RCP64H R15, R13 ;  /* 0x0000000d000f7308 */ /* 0x002e640000001800 */
[----:B-1----:R-:W-:-:S08]  /*1600*/  DFMA R10, -R12, R14, 1 ;  /* 0x3ff000000c0a742b */ /* 0x002fd0000000010e */
[----:B------:R-:W-:-:S08]  /*1610*/  DFMA R18, R10, R10, R10 ;  /* 0x0000000a0a12722b */ /* 0x000fd0000000000a */
[----:B------:R-:W-:-:S08]  /*1620*/  DFMA R18, R14, R18, R14 ;  /* 0x000000120e12722b */ /* 0x000fd0000000000e */
[----:B0-----:R-:W-:-:S08]  /*1630*/  DFMA R8, -R12, R18, 1 ;  /* 0x3ff000000c08742b */ /* 0x001fd00000000112 */
[----:B------:R-:W-:Y:S01]  /*1640*/  DFMA R8, R18, R8, R18 ;  /* 0x000000081208722b */ /* 0x000fe20000000012 */
[----:B--2---:R-:W0:Y:S02]  /*1650*/  F2F.F64.F32 R6, R5 ;  /* 0x0000000500067310 */ /* 0x004e240000201800 */
[----:B0-----:R-:W-:-:S06]  /*1660*/  DMUL R6, R6, UR4 ;  /* 0x0000000406067c28 */ /* 0x001fcc0008000000 */
[----:B---3--:R-:W0:Y:S02]  /*1670*/  F2F.F64.F32 R10, R17 ;  /* 0x00000011000a7310 */ /* 0x008e240000201800 */
[----:B0-----:R-:W-:-:S08]  /*1680*/  DMUL R14, R6, R10 ;  /* 0x0000000a060e7228 */ /* 0x001fd00000000000 */
[----:B------:R-:W-:Y:S02]  /*1690*/  DMUL R6, R14, R8 ;  /* 0x000000080e067228 */ /* 0x000fe40000000000 */
[----:B------:R-:W-:-:S06]  /*16a0*/  FSETP.GEU.AND P1, PT, |R15|, 6.5827683646048100446e-37, PT ;  /* 0x036000000f00780b */ /* 0x000fcc0003f2e200 */
[----:B------:R-:W-:-:S08]  /*16b0*/  DFMA R10, -R12, R6, R14 ;  /* 0x000000060c0a722b */ /* 0x000fd0000000010e */
[----:B------:R-:W-:-:S10]  /*16c0*/  DFMA R6, R8, R10, R6 ;  /* 0x0000000a0806722b */ /* 0x000fd40000000006 */
[----:B------:R-:W-:-:S05]  /*16d0*/  FFMA R0, RZ, R13, R7 ;  /* 0x0000000dff007223 */ /* 0x000fca0000000007 */
[----:B------:R-:W-:-:S13]  /*16e0*/  FSETP.GT.AND P0, PT, |R0|, 1.469367938527859385e-39, PT ;  /* 0x001000000000780b */ /* 0x000fda0003f04200 */
[----:B------:R-:W-:Y:S05]  /*16f0*/  @P0 BRA P1, `(.L_x_38) ;  /* 0x0000000000180947 */ /* 0x000fea0000800000 */
[----:B------:R-:W-:Y:S01]  /*1700*/  MOV R10, R14 ;  /* 0x0000000e000a7202 */ /* 0x000fe20000000f00 */
[----:B------:R-:W-:Y:S01]  /*1710*/  IMAD.MOV.U32 R11, RZ, RZ, R15 ;  /* 0x000000ffff0b7224 */ /* 0x000fe200078e000f */
[----:B------:R-:W-:-:S07]  /*1720*/  MOV R0, 0x1740 ;  /* 0x0000174000007802 */ /* 0x000fce0000000f00 */
[----:B------:R-:W-:Y:S05]  /*1730*/  CALL.REL.NOINC `($__internal_0_$__cuda_sm20_div_rn_f64_full) ;  /* 0x0000000c004c7944 */ /* 0x000fea0003c00000 */
[----:B------:R-:W-:Y:S01]  /*1740*/  MOV R6, R32 ;  /* 0x0000002000067202 */ /* 0x000fe20000000f00 */
[----:B------:R-:W-:-:S07]  /*1750*/  IMAD.MOV.U32 R7, RZ, RZ, R33 ;  /* 0x000000ffff077224 */ /* 0x000fce00078e0021 */
.L_x_38:
[----:B------:R-:W-:Y:S05]  /*1760*/  BSYNC.RECONVERGENT B2 ;  /* 0x0000000000027941 */ /* 0x000fea0003800200 */
.L_x_37:
[----:B------:R-:W2:Y:S01]  /*1770*/  LDG.E R5, desc[UR18][R30.64] ;  /* 0x000000121e057981 */ /* 0x000ea2000c1e1900 */
[----:B------:R-:W2:Y:S02]  /*1780*/  F2F.F32.F64 R7, R6 ;  /* 0x0000000600077310 */ /* 0x000ea40000301000 */
[----:B--2---:R-:W-:-:S05]  /*1790*/  FFMA R5, R16, R7, R5 ;  /* 0x0000000710057223 */ /* 0x004fca0000000005 */
[----:B------:R4:W-:Y:S04]  /*17a0*/  STG.E desc[UR18][R30.64], R5 ;  /* 0x000000051e007986 */ /* 0x0009e8000c101912 */
[----:B------:R-:W2:Y:S02]  /*17b0*/  LDG.E R9, desc[UR18][R28.64] ;  /* 0x000000121c097981 */ /* 0x000ea4000c1e1900 */
[----:B--2---:R-:W-:-:S05]  /*17c0*/  FFMA R9, R4, R7, R9 ;  /* 0x0000000704097223 */ /* 0x004fca0000000009 */
[----:B------:R4:W-:Y:S02]  /*17d0*/  STG.E desc[UR18][R28.64], R9 ;  /* 0x000000091c007986 */ /* 0x0009e4000c101912 */
.L_x_33:
[----:B------:R-:W-:Y:S05]  /*17e0*/  BSYNC.RECONVERGENT B1 ;  /* 0x0000000000017941 */ /* 0x000fea0003800200 */
.L_x_32:
[----:B01234-:R-:W-:Y:S01]  /*17f0*/  IADD3 R5, PT, PT, R3, 0x1, RZ ;  /* 0x0000000103057810 */ /* 0x01ffe20007ffe0ff */
[----:B------:R-:W-:Y:S03]  /*1800*/  BSSY.RECONVERGENT B1, `(.L_x_39) ;  /* 0x0000046000017945 */ /* 0x000fe60003800200 */
[----:B------:R-:W-:-:S13]  /*1810*/  ISETP.NE.AND P0, PT, R5, R2, PT ;  /* 0x000000020500720c */ /* 0x000fda0003f05270 */
[----:B------:R-:W-:Y:S05]  /*1820*/  @!P0 BRA `(.L_x_40) ;  /* 0x00000004000c8947 */ /* 0x000fea0003800000 */
[----:B------:R-:W0:Y:S01]  /*1830*/  LDC.64 R6, c[0x0][0x3a0] ;  /* 0x0000e800ff067b82 */ /* 0x000e220000000a00 */
[----:B------:R-:W2:Y:S07]  /*1840*/  LDG.E R11, desc[UR18][R24.64] ;  /* 0x00000012180b7981 */ /* 0x000eae000c1e1900 */
[----:B------:R-:W1:Y:S01]  /*1850*/  LDC.64 R4, c[0x0][0x398] ;  /* 0x0000e600ff047b82 */ /* 0x000e620000000a00 */
[----:B0-----:R-:W-:-:S04]  /*1860*/  IMAD.WIDE.U32 R8, R3, 0x4, R6 ;  /* 0x0000000403087825 */ /* 0x001fc800078e0006 */
[----:B-1----:R-:W-:Y:S02]  /*1870*/  IMAD.WIDE.U32 R6, R3, 0x4, R4 ;  /* 0x0000000403067825 */ /* 0x002fe400078e0004 */
        /* <DEDUP_REMOVED lines=16> */
.L_x_42:
[----:B------:R-:W-:Y:S01]  /*1980*/  FMUL.FTZ R0, R11, R10 ;  /* 0x0000000a0b007220 */ /* 0x000fe20000410000 */
[----:B------:R-:W-:-:S03]  /*1990*/  FMUL.FTZ R6, R10, 0.5 ;  /* 0x3f0000000a067820 */ /* 0x000fc60000410000 */
[----:B------:R-:W-:-:S04]  /*19a0*/  FFMA R5, -R0, R0, R11 ;  /* 0x0000000000057223 */ /* 0x000fc8000000010b */
[----:B------:R-:W-:-:S07]  /*19b0*/  FFMA R0, R5, R6, R0 ;  /* 0x0000000605007223 */ /* 0x000fce0000000000 */
.L_x_43:
[----:B------:R-:W-:Y:S05]  /*19c0*/  BSYNC.RECONVERGENT B0 ;  /* 0x0000000000007941 */ /* 0x000fea0003800200 */
.L_x_41:
        /* <DEDUP_REMOVED lines=33> */
.L_x_45:
[----:B------:R-:W-:Y:S05]  /*1be0*/  BSYNC.RECONVERGENT B2 ;  /* 0x0000000000027941 */ /* 0x000fea0003800200 */
.L_x_44:
[----:B------:R-:W2:Y:S01]  /*1bf0*/  LDG.E R5, desc[UR18][R30.64] ;  /* 0x000000121e057981 */ /* 0x000ea2000c1e1900 */
[----:B------:R-:W2:Y:S02]  /*1c00*/  F2F.F32.F64 R7, R6 ;  /* 0x0000000600077310 */ /* 0x000ea40000301000 */
[----:B--2---:R-:W-:-:S05]  /*1c10*/  FFMA R5, R16, R7, R5 ;  /* 0x0000000710057223 */ /* 0x004fca0000000005 */
[----:B------:R0:W-:Y:S04]  /*1c20*/  STG.E desc[UR18][R30.64], R5 ;  /* 0x000000051e007986 */ /* 0x0001e8000c101912 */
[----:B------:R-:W2:Y:S02]  /*1c30*/  LDG.E R9, desc[UR18][R28.64] ;  /* 0x000000121c097981 */ /* 0x000ea4000c1e1900 */
[----:B--2---:R-:W-:-:S05]  /*1c40*/  FFMA R9, R4, R7, R9 ;  /* 0x0000000704097223 */ /* 0x004fca0000000009 */
[----:B------:R0:W-:Y:S02]  /*1c50*/  STG.E desc[UR18][R28.64], R9 ;  /* 0x000000091c007986 */ /* 0x0001e4000c101912 */
.L_x_40:
[----:B------:R-:W-:Y:S05]  /*1c60*/  BSYNC.RECONVERGENT B1 ;  /* 0x0000000000017941 */ /* 0x000fea0003800200 */
.L_x_39:
[----:B------:R-:W-:-:S07]  /*1c70*/  IADD3 R3, PT, PT, R3, 0x2, RZ ;  /* 0x0000000203037810 */ /* 0x000fce0007ffe0ff */
.L_x_31:
[----:B------:R-:W4:Y:S01]  /*1c80*/  LDC R0, c[0x0][0x3b8] ;  /* 0x0000ee00ff007b82 */ /* 0x000f220000000800 */
[----:B------:R-:W-:Y:S01]  /*1c90*/  ISETP.NE.AND P0, PT, R3, R2, PT ;  /* 0x000000020300720c */ /* 0x000fe20003f05270 */
[----:B------:R-:W-:Y:S01]  /*1ca0*/  BSSY.RECONVERGENT B1, `(.L_x_0) ;  /* 0x0000047000017945 */ /* 0x000fe20003800200 */
[----:B----4-:R-:W-:-:S04]  /*1cb0*/  LOP3.LUT R0, R0, 0x1, RZ, 0xc0, !PT ;  /* 0x0000000100007812 */ /* 0x010fc800078ec0ff */
[----:B------:R-:W-:-:S13]  /*1cc0*/  ISETP.NE.U32.OR P0, PT, R0, 0x1, !P0 ;  /* 0x000000010000780c */ /* 0x000fda0004705470 */
[----:B------:R-:W-:Y:S05]  /*1cd0*/  @P0 BRA `(.L_x_46) ;  /* 0x00000004000c0947 */ /* 0x000fea0003800000 */
[----:B0-----:R-:W0:Y:S01]  /*1ce0*/  LDC.64 R8, c[0x0][0x3a0] ;  /* 0x0000e800ff087b82 */ /* 0x001e220000000a00 */
[----:B------:R-:W4:Y:S04]  /*1cf0*/  LDG.E R11, desc[UR18][R24.64] ;  /* 0x00000012180b7981 */ /* 0x000f28000c1e1900 */
[----:B-123--:R-:W2:Y:S03]  /*1d00*/  LDG.E R5, desc[UR18][R26.64] ;  /* 0x000000121a057981 */ /* 0x00eea6000c1e1900 */
[----:B------:R-:W1:Y:S01]  /*1d10*/  LDC.64 R6, c[0x0][0x398] ;  /* 0x0000e600ff067b82 */ /* 0x000e620000000a00 */
[----:B0-----:R-:W-:-:S05]  /*1d20*/  IMAD.WIDE.U32 R8, R3, 0x4, R8 ;  /* 0x0000000403087825 */ /* 0x001fca00078e0008 */
[----:B------:R-:W4:Y:S01]  /*1d30*/  LDG.E R4, desc[UR18][R8.64] ;  /* 0x0000001208047981 */ /* 0x000f22000c1e1900 */
[----:B-1----:R-:W-:-:S06]  /*1d40*/  IMAD.WIDE.U32 R6, R3, 0x4, R6 ;  /* 0x0000000403067825 */ /* 0x002fcc00078e0006 */
[----:B------:R-:W2:Y:S01]  /*1d50*/  LDG.E R6, desc[UR18][R6.64] ;  /* 0x0000001206067981 */ /* 0x000ea2000c1e1900 */
[----:B------:R-:W-:Y:S01]  /*1d60*/  BSSY.RECONVERGENT B0, `(.L_x_47) ;  /* 0x0000011000007945 */ /* 0x000fe20003800200 */
[----:B----4-:R-:W-:Y:S01]  /*1d70*/  FADD R4, R4, -R11 ;  /* 0x8000000b04047221 */ /* 0x010fe20000000000 */
        /* <DEDUP_REMOVED lines=11> */
.L_x_48:
[----:B------:R-:W-:Y:S01]  /*1e30*/  FMUL.FTZ R0, R11, R10 ;  /* 0x0000000a0b007220 */ /* 0x000fe20000410000 */
[----:B------:R-:W-:-:S03]  /*1e40*/  FMUL.FTZ R6, R10, 0.5 ;  /* 0x3f0000000a067820 */ /* 0x000fc60000410000 */
[----:B------:R-:W-:-:S04]  /*1e50*/  FFMA R5, -R0, R0, R11 ;  /* 0x0000000000057223 */ /* 0x000fc8000000010b */
[----:B------:R-:W-:-:S07]  /*1e60*/  FFMA R0, R5, R6, R0 ;  /* 0x0000000605007223 */ /* 0x000fce0000000000 */
.L_x_49:
[----:B------:R-:W-:Y:S05]  /*1e70*/  BSYNC.RECONVERGENT B0 ;  /* 0x0000000000007941 */ /* 0x000fea0003800200 */
.L_x_47:
        /* <DEDUP_REMOVED lines=33> */
.L_x_51:
[----:B------:R-:W-:Y:S05]  /*2090*/  BSYNC.RECONVERGENT B2 ;  /* 0x0000000000027941 */ /* 0x000fea0003800200 */
.L_x_50:
[----:B------:R-:W2:Y:S01]  /*20a0*/  LDG.E R3, desc[UR18][R30.64] ;  /* 0x000000121e037981 */ /* 0x000ea2000c1e1900 */
[----:B------:R-:W2:Y:S02]  /*20b0*/  F2F.F32.F64 R7, R6 ;  /* 0x0000000600077310 */ /* 0x000ea40000301000 */
[----:B--2---:R-:W-:-:S05]  /*20c0*/  FFMA R3, R16, R7, R3 ;  /* 0x0000000710037223 */ /* 0x004fca0000000003 */
[----:B------:R4:W-:Y:S04]  /*20d0*/  STG.E desc[UR18][R30.64], R3 ;  /* 0x000000031e007986 */ /* 0x0009e8000c101912 */
[----:B------:R-:W2:Y:S02]  /*20e0*/  LDG.E R5, desc[UR18][R28.64] ;  /* 0x000000121c057981 */ /* 0x000ea4000c1e1900 */
[----:B--2---:R-:W-:-:S05]  /*20f0*/  FFMA R5, R4, R7, R5 ;  /* 0x0000000704057223 */ /* 0x004fca0000000005 */
[----:B------:R4:W-:Y:S02]  /*2100*/  STG.E desc[UR18][R28.64], R5 ;  /* 0x000000051c007986 */ /* 0x0009e4000c101912 */
.L_x_46:
[----:B------:R-:W-:Y:S05]  /*2110*/  BSYNC.RECONVERGENT B1 ;  /* 0x0000000000017941 */ /* 0x000fea0003800200 */
.L_x_0:
[----:B01234-:R-:W0:Y:S01]  /*2120*/  LDC.64 R4, c[0x0][0x3a8] ;  /* 0x0000ea00ff047b82 */ /* 0x01fe220000000a00 */
[----:B------:R-:W2:Y:S01]  /*2130*/  LDG.E R3, desc[UR18][R26.64] ;  /* 0x000000121a037981 */ /* 0x000ea2000c1e1900 */
[----:B------:R-:W2:Y:S06]  /*2140*/  LDCU UR4, c[0x0][0x3bc] ;  /* 0x00007780ff0477ac */ /* 0x000eac0008000800 */
[----:B------:R-:W1:Y:S01]  /*2150*/  LDC.64 R6, c[0x0][0x3b0] ;  /* 0x0000ec00ff067b82 */ /* 0x000e620000000a00 */
[----:B0-----:R-:W-:-:S05]  /*2160*/  IMAD.WIDE R4, R2, 0x4, R4 ;  /* 0x0000000402047825 */ /* 0x001fca00078e0204 */
[----:B------:R-:W2:Y:S01]  /*2170*/  LDG.E R0, desc[UR18][R4.64] ;  /* 0x0000001204007981 */ /* 0x000ea2000c1e1900 */
[----:B-1----:R-:W-:-:S04]  /*2180*/  IMAD.WIDE R6, R2, 0x4, R6 ;  /* 0x0000000402067825 */ /* 0x002fc800078e0206 */
[----:B--2---:R-:W-:-:S05]  /*2190*/  FFMA R3, R0, UR4, R3 ;  /* 0x0000000400037c23 */ /* 0x004fca0008000003 */
[----:B------:R0:W-:Y:S04]  /*21a0*/  STG.E desc[UR18][R26.64], R3 ;  /* 0x000000031a007986 */ /* 0x0001e8000c101912 */
[----:B------:R-:W2:Y:S04]  /*21b0*/  LDG.E R9, desc[UR18][R24.64] ;  /* 0x0000001218097981 */ /* 0x000ea8000c1e1900 */
[----:B------:R-:W2:Y:S02]  /*21c0*/  LDG.E R0, desc[UR18][R6.64] ;  /* 0x0000001206007981 */ /* 0x000ea4000c1e1900 */
[----:B--2---:R-:W-:-:S05]  /*21d0*/  FFMA R9, R0, UR4, R9 ;  /* 0x0000000400097c23 */ /* 0x004fca0008000009 */
[----:B------:R0:W-:Y:S04]  /*21e0*/  STG.E desc[UR18][R24.64], R9 ;  /* 0x0000000918007986 */ /* 0x0001e8000c101912 */
[----:B------:R-:W2:Y:S04]  /*21f0*/  LDG.E R11, desc[UR18][R22.64] ;  /* 0x00000012160b7981 */ /* 0x000ea8000c1e1900 */
[----:B------:R-:W3:Y:S01]  /*2200*/  LDG.E R30, desc[UR18][R30.64] ;  /* 0x000000121e1e7981 */ /* 0x000ee2000c1e1900 */
[----:B------:R-:W-:Y:S01]  /*2210*/  BSSY.RECONVERGENT B0, `(.L_x_52) ;  /* 0x000000c000007945 */ /* 0x000fe20003800200 */
[----:B--2---:R-:W1:Y:S08]  /*2220*/  MUFU.RCP R0, R11 ;  /* 0x0000000b00007308 */ /* 0x004e700000001000 */
[----:B---3--:R-:W2:Y:S01]  /*2230*/  FCHK P0, R30, R11 ;  /* 0x0000000b1e007302 */ /* 0x008ea20000000000 */
[----:B-1----:R-:W-:-:S04]  /*2240*/  FFMA R13, -R11, R0, 1 ;  /* 0x3f8000000b0d7423 */ /* 0x002fc80000000100 */
[----:B------:R-:W-:-:S04]  /*2250*/  FFMA R13, R0, R13, R0 ;  /* 0x0000000d000d7223 */ /* 0x000fc80000000000 */
[----:B------:R-:W-:-:S04]  /*2260*/  FFMA R0, R30, R13, RZ ;  /* 0x0000000d1e007223 */ /* 0x000fc800000000ff */
[----:B------:R-:W-:-:S04]  /*2270*/  FFMA R2, -R11, R0, R30 ;  /* 0x000000000b027223 */ /* 0x000fc8000000011e */
[----:B------:R-:W-:Y:S01]  /*2280*/  FFMA R0, R13, R2, R0 ;  /* 0x000000020d007223 */ /* 0x000fe20000000000 */
[----:B0-2---:R-:W-:Y:S06]  /*2290*/  @!P0 BRA `(.L_x_53) ;  /* 0x00000000000c8947 */ /* 0x005fec0003800000 */
[----:B------:R-:W-:Y:S02]  /*22a0*/  MOV R3, R11 ;  /* 0x0000000b00037202 */ /* 0x000fe40000000f00 */
[----:B------:R-:W-:-:S07]  /*22b0*/  MOV R2, 0x22d0 ;  /* 0x000022d000027802 */ /* 0x000fce0000000f00 */
[----:B------:R-:W-:Y:S05]  /*22c0*/  CALL.REL.NOINC `($__internal_2_$__cuda_sm3x_div_rn_noftz_f32_slowpath) ;  /* 0x00000008002c7944 */ /* 0x000fea0003c00000 */
.L_x_53:
[----:B------:R-:W-:Y:S05]  /*22d0*/  BSYNC.RECONVERGENT B0 ;  /* 0x0000000000007941 */ /* 0x000fea0003800200 */
.L_x_52:
[----:B------:R-:W2:Y:S01]  /*22e0*/  LDG.E R3, desc[UR18][R4.64] ;  /* 0x0000001204037981 */ /* 0x000ea2000c1e1900 */
[----:B------:R-:W2:Y:S02]  /*22f0*/  LDCU UR4, c[0x0][0x3bc] ;  /* 0x00007780ff0477ac */ /* 0x000ea40008000800 */
        /* <DEDUP_REMOVED lines=13> */
[----:B------:R-:W-:Y:S01]  /*23d0*/  IMAD.MOV.U32 R30, RZ, RZ, R28 ;  /* 0x000000ffff1e7224 */ /* 0x000fe200078e001c */
[----:B------:R-:W-:Y:S02]  /*23e0*/  MOV R3, R23 ;  /* 0x0000001700037202 */ /* 0x000fe40000000f00 */
[----:B------:R-:W-:-:S07]  /*23f0*/  MOV R2, 0x2410 ;  /* 0x0000241000027802 */ /* 0x000fce0000000f00 */
[----:B------:R-:W-:Y:S05]  /*2400*/  CALL.REL.NOINC `($__internal_2_$__cuda_sm3x_div_rn_noftz_f32_slowpath) ;  /* 0x0000000400dc7944 */ /* 0x000fea0003c00000 */
.L_x_55:
[----:B------:R-:W-:Y:S05]  /*2410*/  BSYNC.RECONVERGENT B0 ;  /* 0x0000000000007941 */ /* 0x000fea0003800200 */
.L_x_54:
[----:B------:R-:W2:Y:S01]  /*2420*/  LDG.E R3, desc[UR18][R6.64] ;  /* 0x0000001206037981 */ /* 0x000ea2000c1e1900 */
[----:B------:R-:W2:Y:S02]  /*2430*/  LDCU UR4, c[0x0][0x3bc] ;  /* 0x00007780ff0477ac */ /* 0x000ea40008000800 */
[----:B--2---:R-:W-:-:S05]  /*2440*/  FFMA R3, R0, UR4, R3 ;  /* 0x0000000400037c23 */ /* 0x004fca0008000003 */
[----:B------:R-:W-:Y:S01]  /*2450*/  STG.E desc[UR18][R6.64], R3 ;  /* 0x0000000306007986 */ /* 0x000fe2000c101912 */
[----:B------:R-:W-:Y:S05]  /*2460*/  EXIT ;  /* 0x000000000000794d */ /* 0x000fea0003800000 */
        .weak           $__internal_0_$__cuda_sm20_div_rn_f64_full
        .type           $__internal_0_$__cuda_sm20_div_rn_f64_full,@function
        .size           $__internal_0_$__cuda_sm20_div_rn_f64_full,($__internal_1_$__cuda_sm20_sqrt_rn_f32_slowpath - $__internal_0_$__cuda_sm20_div_rn_f64_full)
$__internal_0_$__cuda_sm20_div_rn_f64_full:
[C---:B------:R-:W-:Y:S01]  /*2470*/  FSETP.GEU.AND P0, PT, |R13|.reuse, 1.469367938527859385e-39, PT ;  /* 0x001000000d00780b */ /* 0x040fe20003f0e200 */
[----:B------:R-:W-:Y:S01]  /*2480*/  BSSY.RECONVERGENT B0, `(.L_x_56) ;  /* 0x0000056000007945 */ /* 0x000fe20003800200 */
[----:B------:R-:W-:Y:S02]  /*2490*/  LOP3.LUT R14, R13, 0x800fffff, RZ, 0xc0, !PT ;  /* 0x800fffff0d0e7812 */ /* 0x000fe400078ec0ff */
[C---:B------:R-:W-:Y:S02]  /*24a0*/  FSETP.GEU.AND P2, PT, |R11|.reuse, 1.469367938527859385e-39, PT ;  /* 0x001000000b00780b */ /* 0x040fe40003f4e200 */
[----:B------:R-:W-:Y:S01]  /*24b0*/  LOP3.LUT R15, R14, 0x3ff00000, RZ, 0xfc, !PT ;  /* 0x3ff000000e0f7812 */ /* 0x000fe200078efcff */
[----:B------:R-:W-:Y:S01]  /*24c0*/  IMAD.MOV.U32 R14, RZ, RZ, R12 ;  /* 0x000000ffff0e7224 */ /* 0x000fe200078e000c */
[----:B------:R-:W-:Y:S02]  /*24d0*/  MOV R8, 0x1 ;  /* 0x0000000100087802 */ /* 0x000fe40000000f00 */
[----:B------:R-:W-:-:S02]  /*24e0*/  LOP3.LUT R5, R11, 0x7ff00000, RZ, 0xc0, !PT ;  /* 0x7ff000000b057812 */ /* 0x000fc400078ec0ff */
[----:B------:R-:W-:Y:S01]  /*24f0*/  LOP3.LUT R38, R13, 0x7ff00000, RZ, 0xc0, !PT ;  /* 0x7ff000000d267812 */ /* 0x000fe200078ec0ff */
[----:B------:R-:W-:-:S03]  /*2500*/  @!P0 DMUL R14, R12, 8.98846567431157953865e+307 ;  /* 0x7fe000000c0e8828 */ /* 0x000fc60000000000 */
[----:B------:R-:W-:Y:S01]  /*2510*/  ISETP.GE.U32.AND P1, PT, R5, R38, PT ;  /* 0x000000260500720c */ /* 0x000fe20003f26070 */
[----:B------:R-:W-:Y:S01]  /*2520*/  @!P2 IMAD.MOV.U32 R36, RZ, RZ, RZ ;  /* 0x000000ffff24a224 */ /* 0x000fe200078e00ff */
[----:B------:R-:W-:Y:S01]  /*2530*/  @!P2 LOP3.LUT R6, R13, 0x7ff00000, RZ, 0xc0, !PT ;  /* 0x7ff000000d06a812 */ /* 0x000fe200078ec0ff */
[----:B------:R-:W0:Y:S03]  /*2540*/  MUFU.RCP64H R9, R15 ;  /* 0x0000000f00097308 */ /* 0x000e260000001800 */
[----:B------:R-:W-:Y:S01]  /*2550*/  @!P2 ISETP.GE.U32.AND P3, PT, R5, R6, PT ;  /* 0x000000060500a20c */ /* 0x000fe20003f66070 */
[----:B------:R-:W-:Y:S01]  /*2560*/  IMAD.MOV.U32 R6, RZ, RZ, 0x1ca00000 ;  /* 0x1ca00000ff067424 */ /* 0x000fe200078e00ff */
[----:B------:R-:W-:-:S04]  /*2570*/  @!P0 LOP3.LUT R38, R15, 0x7ff00000, RZ, 0xc0, !PT ;  /* 0x7ff000000f268812 */ /* 0x000fc800078ec0ff */
[----:B------:R-:W-:-:S04]  /*2580*/  @!P2 SEL R7, R6, 0x63400000, !P3 ;  /* 0x634000000607a807 */ /* 0x000fc80005800000 */
[----:B------:R-:W-:Y:S01]  /*2590*/  @!P2 LOP3.LUT R7, R7, 0x80000000, R11, 0xf8, !PT ;  /* 0x800000000707a812 */ /* 0x000fe200078ef80b */
[----:B0-----:R-:W-:-:S03]  /*25a0*/  DFMA R32, R8, -R14, 1 ;  /* 0x3ff000000820742b */ /* 0x001fc6000000080e */
[----:B------:R-:W-:Y:S02]  /*25b0*/  @!P2 LOP3.LUT R37, R7, 0x100000, RZ, 0xfc, !PT ;  /* 0x001000000725a812 */ /* 0x000fe400078efcff */
[----:B------:R-:W-:-:S03]  /*25c0*/  MOV R7, R5 ;  /* 0x0000000500077202 */ /* 0x000fc60000000f00 */
[----:B------:R-:W-:-:S08]  /*25d0*/  DFMA R32, R32, R32, R32 ;  /* 0x000000202020722b */ /* 0x000fd00000000020 */
[----:B------:R-:W-:Y:S01]  /*25e0*/  DFMA R32, R8, R32, R8 ;  /* 0x000000200820722b */ /* 0x000fe20000000008 */
[----:B------:R-:W-:Y:S02]  /*25f0*/  SEL R9, R6, 0x63400000, !P1 ;  /* 0x6340000006097807 */ /* 0x000fe40004800000 */
[----:B------:R-:W-:Y:S02]  /*2600*/  MOV R8, R10 ;  /* 0x0000000a00087202 */ /* 0x000fe40000000f00 */
[----:B------:R-:W-:-:S03]  /*2610*/  LOP3.LUT R9, R9, 0x800fffff, R11, 0xf8, !PT ;  /* 0x800fffff09097812 */ /* 0x000fc600078ef80b */
[----:B------:R-:W-:-:S03]  /*2620*/  DFMA R34, R32, -R14, 1 ;  /* 0x3ff000002022742b */ /* 0x000fc6000000080e */
[----:B------:R-:W-:-:S05]  /*2630*/  @!P2 DFMA R8, R8, 2, -R36 ;  /* 0x400000000808a82b */ /* 0x000fca0000000824 */
[----:B------:R-:W-:-:S05]  /*2640*/  DFMA R32, R32, R34, R32 ;  /* 0x000000222020722b */ /* 0x000fca0000000020 */
[----:B------:R-:W-:-:S03]  /*2650*/  @!P2 LOP3.LUT R7, R9, 0x7ff00000, RZ, 0xc0, !PT ;  /* 0x7ff000000907a812 */ /* 0x000fc600078ec0ff */
[----:B------:R-:W-:Y:S02]  /*2660*/  DMUL R34, R32, R8 ;  /* 0x0000000820227228 */ /* 0x000fe40000000000 */
[----:B------:R-:W-:-:S05]  /*2670*/  VIADD R41, R7, 0xffffffff ;  /* 0xffffffff07297836 */ /* 0x000fca0000000000 */
[----:B------:R-:W-:Y:S01]  /*2680*/  ISETP.GT.U32.AND P0, PT, R41, 0x7feffffe, PT ;  /* 0x7feffffe2900780c */ /* 0x000fe20003f04070 */
[----:B------:R-:W-:Y:S01]  /*2690*/  DFMA R36, R34, -R14, R8 ;  /* 0x8000000e2224722b */ /* 0x000fe20000000008 */
[----:B------:R-:W-:-:S04]  /*26a0*/  IADD3 R41, PT, PT, R38, -0x1, RZ ;  /* 0xffffffff26297810 */ /* 0x000fc80007ffe0ff */
[----:B------:R-:W-:-:S03]  /*26b0*/  ISETP.GT.U32.OR P0, PT, R41, 0x7feffffe, P0 ;  /* 0x7feffffe2900780c */ /* 0x000fc60000704470 */
[----:B------:R-:W-:-:S10]  /*26c0*/  DFMA R36, R32, R36, R34 ;  /* 0x000000242024722b */ /* 0x000fd40000000022 */
[----:B------:R-:W-:Y:S05]  /*26d0*/  @P0 BRA `(.L_x_57) ;  /* 0x00000000006c0947 */ /* 0x000fea0003800000 */
[----:B------:R-:W-:-:S04]  /*26e0*/  LOP3.LUT R10, R13, 0x7ff00000, RZ, 0xc0, !PT ;  /* 0x7ff000000d0a7812 */ /* 0x000fc800078ec0ff */
[CC--:B------:R-:W-:Y:S02]  /*26f0*/  VIADDMNMX R7, R5.reuse, -R10.reuse, 0xb9600000, !PT ;  /* 0xb960000005077446 */ /* 0x0c0fe4000780090a */
[----:B------:R-:W-:Y:S02]  /*2700*/  ISETP.GE.U32.AND P0, PT, R5, R10, PT ;  /* 0x0000000a0500720c */ /* 0x000fe40003f06070 */
[----:B------:R-:W-:Y:S02]  /*2710*/  VIMNMX R5, PT, PT, R7, 0x46a00000, PT ;  /* 0x46a0000007057848 */ /* 0x000fe40003fe0100 */
[----:B------:R-:W-:-:S05]  /*2720*/  SEL R6, R6, 0x63400000, !P0 ;  /* 0x6340000006067807 */ /* 0x000fca0004000000 */
[----:B------:R-:W-:Y:S02]  /*2730*/  IMAD.IADD R5, R5, 0x1, -R6 ;  /* 0x0000000105057824 */ /* 0x000fe400078e0a06 */
[----:B------:R-:W-:-:S03]  /*2740*/  IMAD.MOV.U32 R6, RZ, RZ, RZ ;  /* 0x000000ffff067224 */ /* 0x000fc600078e00ff */
[----:B------:R-:W-:-:S06]  /*2750*/  IADD3 R7, PT, PT, R5, 0x7fe00000, RZ ;  /* 0x7fe0000005077810 */ /* 0x000fcc0007ffe0ff */
[----:B------:R-:W-:-:S10]  /*2760*/  DMUL R32, R36, R6 ;  /* 0x0000000624207228 */ /* 0x000fd40000000000 */
[----:B------:R-:W-:-:S13]  /*2770*/  FSETP.GTU.AND P0, PT, |R33|, 1.469367938527859385e-39, PT ;  /* 0x001000002100780b */ /* 0x000fda0003f0c200 */
[----:B------:R-:W-:Y:S05]  /*2780*/  @P0 BRA `(.L_x_58) ;  /* 0x0000000000940947 */ /* 0x000fea0003800000 */
[----:B------:R-:W-:-:S06]  /*2790*/  DFMA R8, R36, -R14, R8 ;  /* 0x8000000e2408722b */ /* 0x000fcc0000000008 */
[----:B------:R-:W-:-:S04]  /*27a0*/  MOV R8, RZ ;  /* 0x000000ff00087202 */ /* 0x000fc80000000f00 */
[C---:B------:R-:W-:Y:S02]  /*27b0*/  FSETP.NEU.AND P0, PT, R9.reuse, RZ, PT ;  /* 0x000000ff0900720b */ /* 0x040fe40003f0d000 */
[----:B------:R-:W-:-:S04]  /*27c0*/  LOP3.LUT R13, R9, 0x80000000, R13, 0x48, !PT ;  /* 0x80000000090d7812 */ /* 0x000fc800078e480d */
[----:B------:R-:W-:-:S07]  /*27d0*/  LOP3.LUT R9, R13, R7, RZ, 0xfc, !PT ;  /* 0x000000070d097212 */ /* 0x000fce00078efcff */
[----:B------:R-:W-:Y:S05]  /*27e0*/  @!P0 BRA `(.L_x_58) ;  /* 0x00000000007c8947 */ /* 0x000fea0003800000 */
[----:B------:R-:W-:Y:S01]  /*27f0*/  IMAD.MOV R7, RZ, RZ, -R5 ;  /* 0x000000ffff077224 */ /* 0x000fe200078e0a05 */
[----:B------:R-:W-:Y:S01]  /*2800*/  MOV R6, RZ ;  /* 0x000000ff00067202 */ /* 0x000fe20000000f00 */
[----:B------:R-:W-:Y:S01]  /*2810*/  DMUL.RP R8, R36, R8 ;  /* 0x0000000824087228 */ /* 0x000fe20000008000 */
[----:B------:R-:W-:-:S04]  /*2820*/  IADD3 R5, PT, PT, -R5, -0x43300000, RZ ;  /* 0xbcd0000005057810 */ /* 0x000fc80007ffe1ff */
[----:B------:R-:W-:-:S05]  /*2830*/  DFMA R6, R32, -R6, R36 ;  /* 0x800000062006722b */ /* 0x000fca0000000024 */
[----:B------:R-:W-:-:S05]  /*2840*/  LOP3.LUT R13, R9, R13, RZ, 0x3c, !PT ;  /* 0x0000000d090d7212 */ /* 0x000fca00078e3cff */
[----:B------:R-:W-:-:S04]  /*2850*/  FSETP.NEU.AND P0, PT, |R7|, R5, PT ;  /* 0x000000050700720b */ /* 0x000fc80003f0d200 */
[----:B------:R-:W-:Y:S02]  /*2860*/  FSEL R32, R8, R32, !P0 ;  /* 0x0000002008207208 */ /* 0x000fe40004000000 */
[----:B------:R-:W-:Y:S01]  /*2870*/  FSEL R33, R13, R33, !P0 ;  /* 0x000000210d217208 */ /* 0x000fe20004000000 */
[----:B------:R-:W-:Y:S06]  /*2880*/  BRA `(.L_x_58) ;  /* 0x0000000000547947 */ /* 0x000fec0003800000 */
.L_x_57:
[----:B------:R-:W-:-:S14]  /*2890*/  DSETP.NAN.AND P0, PT, R10, R10, PT ;  /* 0x0000000a0a00722a */ /* 0x000fdc0003f08000 */
[----:B------:R-:W-:Y:S05]  /*28a0*/  @P0 BRA `(.L_x_59) ;  /* 0x0000000000440947 */ /* 0x000fea0003800000 */
[----:B------:R-:W-:-:S14]  /*28b0*/  DSETP.NAN.AND P0, PT, R12, R12, PT ;  /* 0x0000000c0c00722a */ /* 0x000fdc0003f08000 */
[----:B------:R-:W-:Y:S05]  /*28c0*/  @P0 BRA `(.L_x_60) ;  /* 0x0000000000300947 */ /* 0x000fea0003800000 */
[----:B------:R-:W-:Y:S01]  /*28d0*/  ISETP.NE.AND P0, PT, R7, R38, PT ;  /* 0x000000260700720c */ /* 0x000fe20003f05270 */
[----:B------:R-:W-:Y:S01]  /*28e0*/  IMAD.MOV.U32 R32, RZ, RZ, 0x0 ;  /* 0x00000000ff207424 */ /* 0x000fe200078e00ff */
[----:B------:R-:W-:-:S11]  /*28f0*/  MOV R33, 0xfff80000 ;  /* 0xfff8000000217802 */ /* 0x000fd60000000f00 */
[----:B------:R-:W-:Y:S05]  /*2900*/  @!P0 BRA `(.L_x_58) ;  /* 0x0000000000348947 */ /* 0x000fea0003800000 */
[----:B------:R-:W-:Y:S02]  /*2910*/  ISETP.NE.AND P0, PT, R7, 0x7ff00000, PT ;  /* 0x7ff000000700780c */ /* 0x000fe40003f05270 */
[----:B------:R-:W-:Y:S02]  /*2920*/  LOP3.LUT R33, R11, 0x80000000, R13, 0x48, !PT ;  /* 0x800000000b217812 */ /* 0x000fe400078e480d */
[----:B------:R-:W-:-:S13]  /*2930*/  ISETP.EQ.OR P0, PT, R38, RZ, !P0 ;  /* 0x000000ff2600720c */ /* 0x000fda0004702670 */
[----:B------:R-:W-:Y:S01]  /*2940*/  @P0 LOP3.LUT R5, R33, 0x7ff00000, RZ, 0xfc, !PT ;  /* 0x7ff0000021050812 */ /* 0x000fe200078efcff */
[----:B------:R-:W-:Y:S01]  /*2950*/  @!P0 IMAD.MOV.U32 R32, RZ, RZ, RZ ;  /* 0x000000ffff208224 */ /* 0x000fe200078e00ff */
[----:B------:R-:W-:-:S03]  /*2960*/  @P0 MOV R32, RZ ;  /* 0x000000ff00200202 */ /* 0x000fc60000000f00 */
[----:B------:R-:W-:Y:S01]  /*2970*/  @P0 IMAD.MOV.U32 R33, RZ, RZ, R5 ;  /* 0x000000ffff210224 */ /* 0x000fe200078e0005 */
[----:B------:R-:W-:Y:S06]  /*2980*/  BRA `(.L_x_58) ;  /* 0x0000000000147947 */ /* 0x000fec0003800000 */
.L_x_60:
[----:B------:R-:W-:Y:S02]  /*2990*/  LOP3.LUT R33, R13, 0x80000, RZ, 0xfc, !PT ;  /* 0x000800000d217812 */ /* 0x000fe400078efcff */
[----:B------:R-:W-:Y:S01]  /*29a0*/  MOV R32, R12 ;  /* 0x0000000c00207202 */ /* 0x000fe20000000f00 */
[----:B------:R-:W-:Y:S06]  /*29b0*/  BRA `(.L_x_58) ;  /* 0x0000000000087947 */ /* 0x000fec0003800000 */
.L_x_59:
[----:B------:R-:W-:Y:S01]  /*29c0*/  LOP3.LUT R33, R11, 0x80000, RZ, 0xfc, !PT ;  /* 0x000800000b217812 */ /* 0x000fe200078efcff */
[----:B------:R-:W-:-:S07]  /*29d0*/  IMAD.MOV.U32 R32, RZ, RZ, R10 ;  /* 0x000000ffff207224 */ /* 0x000fce00078e000a */
.L_x_58:
[----:B------:R-:W-:Y:S05]  /*29e0*/  BSYNC.RECONVERGENT B0 ;  /* 0x0000000000007941 */ /* 0x000fea0003800200 */
.L_x_56:
[----:B------:R-:W-:Y:S01]  /*29f0*/  MOV R6, R0 ;  /* 0x0000000000067202 */ /* 0x000fe20000000f00 */
[----:B------:R-:W-:-:S04]  /*2a00*/  IMAD.MOV.U32 R7, RZ, RZ, 0x0 ;  /* 0x00000000ff077424 */ /* 0x000fc800078e00ff */
[----:B------:R-:W-:Y:S05]  /*2a10*/  RET.REL.NODEC R6 `(_Z15calculate_forcePfS_S_S_S_S_S_if) ;  /* 0xffffffd406787950 */ /* 0x000fea0003c3ffff */
        .weak           $__internal_1_$__cuda_sm20_sqrt_rn_f32_slowpath
        .type           $__internal_1_$__cuda_sm20_sqrt_rn_f32_slowpath,@function
        .size           $__internal_1_$__cuda_sm20_sqrt_rn_f32_slowpath,($__internal_2_$__cuda_sm3x_div_rn_noftz_f32_slowpath - $__internal_1_$__cuda_sm20_sqrt_rn_f32_slowpath)
$__internal_1_$__cuda_sm20_sqrt_rn_f32_slowpath:
[----:B------:R-:W-:-:S13]  /*2a20*/  LOP3.LUT P0, RZ, R0, 0x7fffffff, RZ, 0xc0, !PT ;  /* 0x7fffffff00ff7812 */ /* 0x000fda000780c0ff */
[----:B------:R-:W-:Y:S01]  /*2a30*/  @!P0 MOV R7, R0 ;  /* 0x0000000000078202 */ /* 0x000fe20000000f00 */
[----:B------:R-:W-:Y:S06]  /*2a40*/  @!P0 BRA `(.L_x_61) ;  /* 0x0000000000408947 */ /* 0x000fec0003800000 */
[----:B------:R-:W-:-:S13]  /*2a50*/  FSETP.GEU.FTZ.AND P0, PT, R0, RZ, PT ;  /* 0x000000ff0000720b */ /* 0x000fda0003f1e000 */
[----:B------:R-:W-:Y:S01]  /*2a60*/  @!P0 IMAD.MOV.U32 R7, RZ, RZ, 0x7fffffff ;  /* 0x7fffffffff078424 */ /* 0x000fe200078e00ff */
[----:B------:R-:W-:Y:S06]  /*2a70*/  @!P0 BRA `(.L_x_61) ;  /* 0x0000000000348947 */ /* 0x000fec0003800000 */
[----:B------:R-:W-:-:S13]  /*2a80*/  FSETP.GTU.FTZ.AND P0, PT, |R0|, +INF , PT ;  /* 0x7f8000000000780b */ /* 0x000fda0003f1c200 */
[----:B------:R-:W-:Y:S01]  /*2a90*/  @P0 FADD.FTZ R7, R0, 1 ;  /* 0x3f80000000070421 */ /* 0x000fe20000010000 */
[----:B------:R-:W-:Y:S06]  /*2aa0*/  @P0 BRA `(.L_x_61) ;  /* 0x0000000000280947 */ /* 0x000fec0003800000 */
[----:B------:R-:W-:-:S13]  /*2ab0*/  FSETP.NEU.FTZ.AND P0, PT, |R0|, +INF , PT ;  /* 0x7f8000000000780b */ /* 0x000fda0003f1d200 */
[----:B------:R-:W-:-:S04]  /*2ac0*/  @P0 FFMA R10, R0, 1.84467440737095516160e+19, RZ ;  /* 0x5f800000000a0823 */ /* 0x000fc800000000ff */
[----:B------:R-:W0:Y:S02]  /*2ad0*/  @P0 MUFU.RSQ R9, R10 ;  /* 0x0000000a00090308 */ /* 0x000e240000001400 */
[----:B0-----:R-:W-:Y:S01]  /*2ae0*/  @P0 FMUL.FTZ R5, R10, R9 ;  /* 0x000000090a050220 */ /* 0x001fe20000410000 */
[----:B------:R-:W-:-:S03]  /*2af0*/  @P0 FMUL.FTZ R8, R9, 0.5 ;  /* 0x3f00000009080820 */ /* 0x000fc60000410000 */
[----:B------:R-:W-:-:S04]  /*2b00*/  @P0 FADD.FTZ R7, -R5, -RZ ;  /* 0x800000ff05070221 */ /* 0x000fc80000010100 */
[----:B------:R-:W-:Y:S01]  /*2b10*/  @P0 FFMA R12, R5, R7, R10 ;  /* 0x00000007050c0223 */ /* 0x000fe2000000000a */
[----:B------:R-:W-:-:S03]  /*2b20*/  @!P0 MOV R7, R0 ;  /* 0x0000000000078202 */ /* 0x000fc60000000f00 */
[----:B------:R-:W-:-:S04]  /*2b30*/  @P0 FFMA R8, R12, R8, R5 ;  /* 0x000000080c080223 */ /* 0x000fc80000000005 */
[----:B------:R-:W-:-:S07]  /*2b40*/  @P0 FMUL.FTZ R7, R8, 2.3283064365386962891e-10 ;  /* 0x2f80000008070820 */ /* 0x000fce0000410000 */
.L_x_61:
[----:B------:R-:W-:Y:S02]  /*2b50*/  IMAD.MOV.U32 R0, RZ, RZ, R7 ;  /* 0x000000ffff007224 */ /* 0x000fe400078e0007 */
[----:B------:R-:W-:-:S04]  /*2b60*/  HFMA2 R7, -RZ, RZ, 0, 0 ;  /* 0x00000000ff077431 */ /* 0x000fc800000001ff */
[----:B------:R-:W-:Y:S05]  /*2b70*/  RET.REL.NODEC R6 `(_Z15calculate_forcePfS_S_S_S_S_S_if) ;  /* 0xffffffd406207950 */ /* 0x000fea0003c3ffff */
        .weak           $__internal_2_$__cuda_sm3x_div_rn_noftz_f32_slowpath
        .type           $__internal_2_$__cuda_sm3x_div_rn_noftz_f32_slowpath,@function
        .size           $__internal_2_$__cuda_sm3x_div_rn_noftz_f32_slowpath,(.L_x_76 - $__internal_2_$__cuda_sm3x_div_rn_noftz_f32_slowpath)
$__internal_2_$__cuda_sm3x_div_rn_noftz_f32_slowpath:
[----:B------:R-:W-:Y:S01]  /*2b80*/  SHF.R.U32.HI R8, RZ, 0x17, R3 ;  /* 0x00000017ff087819 */ /* 0x000fe20000011603 */
[----:B------:R-:W-:Y:S01]  /*2b90*/  BSSY.RECONVERGENT B1, `(.L_x_62) ;  /* 0x0000062000017945 */ /* 0x000fe20003800200 */
[----:B------:R-:W-:Y:S02]  /*2ba0*/  SHF.R.U32.HI R0, RZ, 0x17, R30 ;  /* 0x00000017ff007819 */ /* 0x000fe4000001161e */
[----:B------:R-:W-:Y:S02]  /*2bb0*/  LOP3.LUT R14, R8, 0xff, RZ, 0xc0, !PT ;  /* 0x000000ff080e7812 */ /* 0x000fe400078ec0ff */
[----:B------:R-:W-:-:S03]  /*2bc0*/  LOP3.LUT R12, R0, 0xff, RZ, 0xc0, !PT ;  /* 0x000000ff000c7812 */ /* 0x000fc600078ec0ff */
[----:B------:R-:W-:Y:S01]  /*2bd0*/  VIADD R9, R14, 0xffffffff ;  /* 0xffffffff0e097836 */ /* 0x000fe20000000000 */
[----:B------:R-:W-:-:S04]  /*2be0*/  IADD3 R0, PT, PT, R12, -0x1, RZ ;  /* 0xffffffff0c007810 */ /* 0x000fc80007ffe0ff */
[----:B------:R-:W-:-:S04]  /*2bf0*/  ISETP.GT.U32.AND P0, PT, R9, 0xfd, PT ;  /* 0x000000fd0900780c */ /* 0x000fc80003f04070 */
[----:B------:R-:W-:-:S13]  /*2c00*/  ISETP.GT.U32.OR P0, PT, R0, 0xfd, P0 ;  /* 0x000000fd0000780c */ /* 0x000fda0000704470 */
[----:B------:R-:W-:Y:S01]  /*2c10*/  @!P0 IMAD.MOV.U32 R8, RZ, RZ, RZ ;  /* 0x000000ffff088224 */ /* 0x000fe200078e00ff */
[----:B------:R-:W-:Y:S06]  /*2c20*/  @!P0 BRA `(.L_x_63) ;  /* 0x00000000005c8947 */ /* 0x000fec0003800000 */
[----:B------:R-:W-:Y:S02]  /*2c30*/  FSETP.GTU.FTZ.AND P0, PT, |R30|, +INF , PT ;  /* 0x7f8000001e00780b */ /* 0x000fe40003f1c200 */
[----:B------:R-:W-:-:S04]  /*2c40*/  FSETP.GTU.FTZ.AND P1, PT, |R3|, +INF , PT ;  /* 0x7f8000000300780b */ /* 0x000fc80003f3c200 */
[----:B------:R-:W-:-:S13]  /*2c50*/  PLOP3.LUT P0, PT, P0, P1, PT, 0xf8, 0x8f ;  /* 0x00000000008f781c */ /* 0x000fda0000703f70 */
[----:B------:R-:W-:Y:S05]  /*2c60*/  @P0 BRA `(.L_x_64) ;  /* 0x00000004004c0947 */ /* 0x000fea0003800000 */
[----:B------:R-:W-:-:S13]  /*2c70*/  LOP3.LUT P0, RZ, R3, 0x7fffffff, R30, 0xc8, !PT ;  /* 0x7fffffff03ff7812 */ /* 0x000fda000780c81e */
[----:B------:R-:W-:Y:S05]  /*2c80*/  @!P0 BRA `(.L_x_65) ;  /* 0x00000004003c8947 */ /* 0x000fea0003800000 */
[C---:B------:R-:W-:Y:S02]  /*2c90*/  FSETP.NEU.FTZ.AND P1, PT, |R30|.reuse, +INF , PT ;  /* 0x7f8000001e00780b */ /* 0x040fe40003f3d200 */
[----:B------:R-:W-:Y:S02]  /*2ca0*/  FSETP.NEU.FTZ.AND P2, PT, |R3|, +INF , PT ;  /* 0x7f8000000300780b */ /* 0x000fe40003f5d200 */
[----:B------:R-:W-:-:S11]  /*2cb0*/  FSETP.NEU.FTZ.AND P0, PT, |R30|, +INF , PT ;  /* 0x7f8000001e00780b */ /* 0x000fd60003f1d200 */
[----:B------:R-:W-:Y:S05]  /*2cc0*/  @!P2 BRA !P1, `(.L_x_65) ;  /* 0x00000004002ca947 */ /* 0x000fea0004800000 */
[----:B------:R-:W-:-:S04]  /*2cd0*/  LOP3.LUT P1, RZ, R30, 0x7fffffff, RZ, 0xc0, !PT ;  /* 0x7fffffff1eff7812 */ /* 0x000fc8000782c0ff */
[----:B------:R-:W-:-:S13]  /*2ce0*/  PLOP3.LUT P1, PT, P2, P1, PT, 0x2f, 0xf2 ;  /* 0x0000000000f2781c */ /* 0x000fda0001722577 */
[----:B------:R-:W-:Y:S05]  /*2cf0*/  @P1 BRA `(.L_x_66) ;  /* 0x0000000400181947 */ /* 0x000fea0003800000 */
[----:B------:R-:W-:-:S04]  /*2d00*/  LOP3.LUT P1, RZ, R3, 0x7fffffff, RZ, 0xc0, !PT ;  /* 0x7fffffff03ff7812 */ /* 0x000fc8000782c0ff */
[----:B------:R-:W-:-:S13]  /*2d10*/  PLOP3.LUT P0, PT, P0, P1, PT, 0x2f, 0xf2 ;  /* 0x0000000000f2781c */ /* 0x000fda0000702577 */
[----:B------:R-:W-:Y:S05]  /*2d20*/  @P0 BRA `(.L_x_67) ;  /* 0x0000000400000947 */ /* 0x000fea0003800000 */
[----:B------:R-:W-:Y:S02]  /*2d30*/  ISETP.GE.AND P0, PT, R0, RZ, PT ;  /* 0x000000ff0000720c */ /* 0x000fe40003f06270 */
[----:B------:R-:W-:-:S11]  /*2d40*/  ISETP.GE.AND P1, PT, R9, RZ, PT ;  /* 0x000000ff0900720c */ /* 0x000fd60003f26270 */
[----:B------:R-:W-:Y:S01]  /*2d50*/  @P0 MOV R8, RZ ;  /* 0x000000ff00080202 */ /* 0x000fe20000000f00 */
[----:B------:R-:W-:Y:S02]  /*2d60*/  @!P0 IMAD.MOV.U32 R8, RZ, RZ, -0x40 ;  /* 0xffffffc0ff088424 */ /* 0x000fe400078e00ff */
[----:B------:R-:W-:Y:S01]  /*2d70*/  @!P0 FFMA R30, R30, 1.84467440737095516160e+19, RZ ;  /* 0x5f8000001e1e8823 */ /* 0x000fe200000000ff */
[----:B------:R-:W-:Y:S02]  /*2d80*/  @!P1 FFMA R3, R3, 1.84467440737095516160e+19, RZ ;  /* 0x5f80000003039823 */ /* 0x000fe400000000ff */
[----:B------:R-:W-:-:S07]  /*2d90*/  @!P1 IADD3 R8, PT, PT, R8, 0x40, RZ ;  /* 0x0000004008089810 */ /* 0x000fce0007ffe0ff */
.L_x_63:
[----:B------:R-:W-:Y:S01]  /*2da0*/  LEA R0, R14, 0xc0800000, 0x17 ;  /* 0xc08000000e007811 */ /* 0x000fe200078eb8ff */
[----:B------:R-:W-:Y:S04]  /*2db0*/  BSSY.RECONVERGENT B2, `(.L_x_68) ;  /* 0x0000036000027945 */ /* 0x000fe80003800200 */
[----:B------:R-:W-:Y:S01]  /*2dc0*/  IMAD.IADD R9, R3, 0x1, -R0 ;  /* 0x0000000103097824 */ /* 0x000fe200078e0a00 */
[----:B------:R-:W-:-:S03]  /*2dd0*/  IADD3 R3, PT, PT, R12, -0x7f, RZ ;  /* 0xffffff810c037810 */ /* 0x000fc60007ffe0ff */
[----:B------:R-:W0:Y:S01]  /*2de0*/  MUFU.RCP R10, R9 ;  /* 0x00000009000a7308 */ /* 0x000e220000001000 */
[----:B------:R-:W-:Y:S01]  /*2df0*/  FADD.FTZ R11, -R9, -RZ ;  /* 0x800000ff090b7221 */ /* 0x000fe20000010100 */
[C---:B------:R-:W-:Y:S01]  /*2e00*/  IMAD R0, R3.reuse, -0x800000, R30 ;  /* 0xff80000003007824 */ /* 0x040fe200078e021e */
[----:B------:R-:W-:-:S05]  /*2e10*/  IADD3 R3, PT, PT, R3, 0x7f, -R14 ;  /* 0x0000007f03037810 */ /* 0x000fca0007ffe80e */
[----:B------:R-:W-:Y:S02]  /*2e20*/  IMAD.IADD R3, R3, 0x1, R8 ;  /* 0x0000000103037824 */ /* 0x000fe400078e0208 */
[----:B0-----:R-:W-:-:S04]  /*2e30*/  FFMA R13, R10, R11, 1 ;  /* 0x3f8000000a0d7423 */ /* 0x001fc8000000000b */
[----:B------:R-:W-:-:S04]  /*2e40*/  FFMA R15, R10, R13, R10 ;  /* 0x0000000d0a0f7223 */ /* 0x000fc8000000000a */
[----:B------:R-:W-:-:S04]  /*2e50*/  FFMA R10, R0, R15, RZ ;  /* 0x0000000f000a7223 */ /* 0x000fc800000000ff */
[----:B------:R-:W-:-:S04]  /*2e60*/  FFMA R13, R11, R10, R0 ;  /* 0x0000000a0b0d7223 */ /* 0x000fc80000000000 */
[----:B------:R-:W-:-:S04]  /*2e70*/  FFMA R12, R15, R13, R10 ;  /* 0x0000000d0f0c7223 */ /* 0x000fc8000000000a */
[----:B------:R-:W-:-:S04]  /*2e80*/  FFMA R11, R11, R12, R0 ;  /* 0x0000000c0b0b7223 */ /* 0x000fc80000000000 */
[----:B------:R-:W-:-:S05]  /*2e90*/  FFMA R10, R15, R11, R12 ;  /* 0x0000000b0f0a7223 */ /* 0x000fca000000000c */
[----:B------:R-:W-:-:S04]  /*2ea0*/  SHF.R.U32.HI R0, RZ, 0x17, R10 ;  /* 0x00000017ff007819 */ /* 0x000fc8000001160a */
[----:B------:R-:W-:-:S04]  /*2eb0*/  LOP3.LUT R0, R0, 0xff, RZ, 0xc0, !PT ;  /* 0x000000ff00007812 */ /* 0x000fc800078ec0ff */
[----:B------:R-:W-:-:S05]  /*2ec0*/  IADD3 R13, PT, PT, R0, R3, RZ ;  /* 0x00000003000d7210 */ /* 0x000fca0007ffe0ff */
[----:B------:R-:W-:-:S05]  /*2ed0*/  VIADD R0, R13, 0xffffffff ;  /* 0xffffffff0d007836 */ /* 0x000fca0000000000 */
[----:B------:R-:W-:-:S13]  /*2ee0*/  ISETP.GE.U32.AND P0, PT, R0, 0xfe, PT ;  /* 0x000000fe0000780c */ /* 0x000fda0003f06070 */
[----:B------:R-:W-:Y:S05]  /*2ef0*/  @!P0 BRA `(.L_x_69) ;  /* 0x0000000000808947 */ /* 0x000fea0003800000 */
[----:B------:R-:W-:-:S13]  /*2f00*/  ISETP.GT.AND P0, PT, R13, 0xfe, PT ;  /* 0x000000fe0d00780c */ /* 0x000fda0003f04270 */
[----:B------:R-:W-:Y:S05]  /*2f10*/  @P0 BRA `(.L_x_70) ;  /* 0x00000000006c0947 */ /* 0x000fea0003800000 */
[----:B------:R-:W-:-:S13]  /*2f20*/  ISETP.GE.AND P0, PT, R13, 0x1, PT ;  /* 0x000000010d00780c */ /* 0x000fda0003f06270 */
[----:B------:R-:W-:Y:S05]  /*2f30*/  @P0 BRA `(.L_x_71) ;  /* 0x0000000000740947 */ /* 0x000fea0003800000 */
[----:B------:R-:W-:Y:S02]  /*2f40*/  ISETP.GE.AND P0, PT, R13, -0x18, PT ;  /* 0xffffffe80d00780c */ /* 0x000fe40003f06270 */
[----:B------:R-:W-:-:S11]  /*2f50*/  LOP3.LUT R10, R10, 0x80000000, RZ, 0xc0, !PT ;  /* 0x800000000a0a7812 */ /* 0x000fd600078ec0ff */
[----:B------:R-:W-:Y:S05]  /*2f60*/  @!P0 BRA `(.L_x_71) ;  /* 0x0000000000688947 */ /* 0x000fea0003800000 */
[-CC-:B------:R-:W-:Y:S01]  /*2f70*/  FFMA.RZ R0, R15, R11.reuse, R12.reuse ;  /* 0x0000000b0f007223 */ /* 0x180fe2000000c00c */
[----:B------:R-:W-:Y:S01]  /*2f80*/  IADD3 R9, PT, PT, R13, 0x20, RZ ;  /* 0x000000200d097810 */ /* 0x000fe20007ffe0ff */
[-CC-:B------:R-:W-:Y:S01]  /*2f90*/  FFMA.RM R3, R15, R11.reuse, R12.reuse ;  /* 0x0000000b0f037223 */ /* 0x180fe2000000400c */
[----:B------:R-:W-:Y:S02]  /*2fa0*/  ISETP.NE.AND P2, PT, R13, RZ, PT ;  /* 0x000000ff0d00720c */ /* 0x000fe40003f45270 */
[----:B------:R-:W-:Y:S01]  /*2fb0*/  LOP3.LUT R8, R0, 0x7fffff, RZ, 0xc0, !PT ;  /* 0x007fffff00087812 */ /* 0x000fe200078ec0ff */
[----:B------:R-:W-:Y:S01]  /*2fc0*/  FFMA.RP R0, R15, R11, R12 ;  /* 0x0000000b0f007223 */ /* 0x000fe2000000800c */
[----:B------:R-:W-:Y:S01]  /*2fd0*/  IMAD.MOV R11, RZ, RZ, -R13 ;  /* 0x000000ffff0b7224 */ /* 0x000fe200078e0a0d */
[----:B------:R-:W-:Y:S02]  /*2fe0*/  ISETP.NE.AND P1, PT, R13, RZ, PT ;  /* 0x000000ff0d00720c */ /* 0x000fe40003f25270 */
[----:B------:R-:W-:-:S02]  /*2ff0*/  LOP3.LUT R8, R8, 0x800000, RZ, 0xfc, !PT ;  /* 0x0080000008087812 */ /* 0x000fc400078efcff */
[----:B------:R-:W-:Y:S02]  /*3000*/  FSETP.NEU.FTZ.AND P0, PT, R0, R3, PT ;  /* 0x000000030000720b */ /* 0x000fe40003f1d000 */
[----:B------:R-:W-:Y:S02]  /*3010*/  SHF.L.U32 R9, R8, R9, RZ ;  /* 0x0000000908097219 */ /* 0x000fe400000006ff */
[----:B------:R-:W-:Y:S02]  /*3020*/  SEL R3, R11, RZ, P2 ;  /* 0x000000ff0b037207 */ /* 0x000fe40001000000 */
[----:B------:R-:W-:Y:S02]  /*3030*/  ISETP.NE.AND P1, PT, R9, RZ, P1 ;  /* 0x000000ff0900720c */ /* 0x000fe40000f25270 */
[----:B------:R-:W-:Y:S02]  /*3040*/  SHF.R.U32.HI R3, RZ, R3, R8 ;  /* 0x00000003ff037219 */ /* 0x000fe40000011608 */
[----:B------:R-:W-:-:S02]  /*3050*/  PLOP3.LUT P0, PT, P0, P1, PT, 0xf8, 0x8f ;  /* 0x00000000008f781c */ /* 0x000fc40000703f70 */
[----:B------:R-:W-:Y:S02]  /*3060*/  SHF.R.U32.HI R9, RZ, 0x1, R3 ;  /* 0x00000001ff097819 */ /* 0x000fe40000011603 */
[----:B------:R-:W-:-:S04]  /*3070*/  SEL R0, RZ, 0x1, !P0 ;  /* 0x00000001ff007807 */ /* 0x000fc80004000000 */
[----:B------:R-:W-:-:S04]  /*3080*/  LOP3.LUT R0, R0, 0x1, R9, 0xf8, !PT ;  /* 0x0000000100007812 */ /* 0x000fc800078ef809 */
[----:B------:R-:W-:-:S04]  /*3090*/  LOP3.LUT R0, R0, R3, RZ, 0xc0, !PT ;  /* 0x0000000300007212 */ /* 0x000fc800078ec0ff */
[----:B------:R-:W-:-:S04]  /*30a0*/  IADD3 R9, PT, PT, R9, R0, RZ ;  /* 0x0000000009097210 */ /* 0x000fc80007ffe0ff */
[----:B------:R-:W-:Y:S01]  /*30b0*/  LOP3.LUT R10, R9, R10, RZ, 0xfc, !PT ;  /* 0x0000000a090a7212 */ /* 0x000fe200078efcff */
[----:B------:R-:W-:Y:S06]  /*30c0*/  BRA `(.L_x_71) ;  /* 0x0000000000107947 */ /* 0x000fec0003800000 */
.L_x_70:
[----:B------:R-:W-:-:S04]  /*30d0*/  LOP3.LUT R10, R10, 0x80000000, RZ, 0xc0, !PT ;  /* 0x800000000a0a7812 */ /* 0x000fc800078ec0ff */
[----:B------:R-:W-:Y:S01]  /*30e0*/  LOP3.LUT R10, R10, 0x7f800000, RZ, 0xfc, !PT ;  /* 0x7f8000000a0a7812 */ /* 0x000fe200078efcff */
[----:B------:R-:W-:Y:S06]  /*30f0*/  BRA `(.L_x_71) ;  /* 0x0000000000047947 */ /* 0x000fec0003800000 */
.L_x_69:
[----:B------:R-:W-:-:S07]  /*3100*/  IMAD R10, R3, 0x800000, R10 ;  /* 0x00800000030a7824 */ /* 0x000fce00078e020a */
.L_x_71:
[----:B------:R-:W-:Y:S05]  /*3110*/  BSYNC.RECONVERGENT B2 ;  /* 0x0000000000027941 */ /* 0x000fea0003800200 */
.L_x_68:
[----:B------:R-:W-:Y:S05]  /*3120*/  BRA `(.L_x_72) ;  /* 0x0000000000207947 */ /* 0x000fea0003800000 */
.L_x_67:
[----:B------:R-:W-:-:S04]  /*3130*/  LOP3.LUT R3, R3, 0x80000000, R30, 0x48, !PT ;  /* 0x8000000003037812 */ /* 0x000fc800078e481e */
[----:B------:R-:W-:Y:S01]  /*3140*/  LOP3.LUT R10, R3, 0x7f800000, RZ, 0xfc, !PT ;  /* 0x7f800000030a7812 */ /* 0x000fe200078efcff */
[----:B------:R-:W-:Y:S06]  /*3150*/  BRA `(.L_x_72) ;  /* 0x0000000000147947 */ /* 0x000fec0003800000 */
.L_x_66:
[----:B------:R-:W-:Y:S01]  /*3160*/  LOP3.LUT R10, R3, 0x80000000, R30, 0x48, !PT ;  /* 0x80000000030a7812 */ /* 0x000fe200078e481e */
[----:B------:R-:W-:Y:S06]  /*3170*/  BRA `(.L_x_72) ;  /* 0x00000000000c7947 */ /* 0x000fec0003800000 */
.L_x_65:
[----:B------:R-:W0:Y:S01]  /*3180*/  MUFU.RSQ R10, -QNAN ;  /* 0xffc00000000a7908 */ /* 0x000e220000001400 */
[----:B------:R-:W-:Y:S05]  /*3190*/  BRA `(.L_x_72) ;  /* 0x0000000000047947 */ /* 0x000fea0003800000 */
.L_x_64:
[----:B------:R-:W-:-:S07]  /*31a0*/  FADD.FTZ R10, R30, R3 ;  /* 0x000000031e0a7221 */ /* 0x000fce0000010000 */
.L_x_72:
[----:B------:R-:W-:Y:S05]  /*31b0*/  BSYNC.RECONVERGENT B1 ;  /* 0x0000000000017941 */ /* 0x000fea0003800200 */
.L_x_62:
[----:B------:R-:W-:Y:S01]  /*31c0*/  IMAD.MOV.U32 R3, RZ, RZ, 0x0 ;  /* 0x00000000ff037424 */ /* 0x000fe200078e00ff */
[----:B0-----:R-:W-:-:S03]  /*31d0*/  MOV R0, R10 ;  /* 0x0000000a00007202 */ /* 0x001fc60000000f00 */
[----:B------:R-:W-:Y:S05]  /*31e0*/  RET.REL.NODEC R2 `(_Z15calculate_forcePfS_S_S_S_S_S_if) ;  /* 0xffffffcc02847950 */ /* 0x000fea0003c3ffff */
.L_x_73:
[----:B------:R-:W-:-:S00]  /*31f0*/  BRA `(.L_x_73) ;  /* 0xfffffffc00fc7947 */ /* 0x000fc0000383ffff */
[----:B------:R-:W-:-:S00]  /*3200*/  NOP ;  /* 0x0000000000007918 */ /* 0x000fc00000000000 */
[----:B------:R-:W-:-:S00]  /*3210*/  NOP ;  /* 0x0000000000007918 */ /* 0x000fc00000000000 */
[----:B------:R-:W-:-:S00]  /*3220*/  NOP ;  /* 0x0000000000007918 */ /* 0x000fc00000000000 */
[----:B------:R-:W-:-:S00]  /*3230*/  NOP ;  /* 0x0000000000007918 */ /* 0x000fc00000000000 */
[----:B------:R-:W-:-:S00]  /*3240*/  NOP ;  /* 0x0000000000007918 */ /* 0x000fc00000000000 */
[----:B------:R-:W-:-:S00]  /*3250*/  NOP ;  /* 0x0000000000007918 */ /* 0x000fc00000000000 */
[----:B------:R-:W-:-:S00]  /*3260*/  NOP ;  /* 0x0000000000007918 */ /* 0x000fc00000000000 */
[----:B------:R-:W-:-:S00]  /*3270*/  NOP ;  /* 0x0000000000007918 */ /* 0x000fc00000000000 */
.L_x_76:


//--------------------- .nv.shared.reserved.0     --------------------------
	.section	.nv.shared.reserved.0,"aw",@nobits
	.weak		__nv_reservedSMEM_offset_0_alias
	.size		__nv_reservedSMEM_offset_0_alias, 0, 64
	.other		__nv_reservedSMEM_offset_0_alias,@"STO_CUDA_RESERVED_SHARED STV_DEFAULT"
__nv_reservedSMEM_offset_0_alias:
	.zero		0
	.zero		64


//--------------------- .nv.constant0._Z15calculate_forcePfS_S_S_S_S_S_if --------------------------
	.section	.nv.constant0._Z15calculate_forcePfS_S_S_S_S_S_if,"a",@progbits
	.sectionflags	@""
	.align	4
.nv.constant0._Z15calculate_forcePfS_S_S_S_S_S_if:
	.zero		960


//--------------------- SYMBOLS --------------------------

	.type		.nv.reservedSmem.offset0,@object
	.size		.nv.reservedSmem.offset0,0x4
